	.target	sm_90a

	.elftype	@"ET_EXEC"


//--------------------- .note.nv.tkinfo           --------------------------
	.section	.note.nv.tkinfo,"",@"SHT_NOTE"
	.sectionflags	@"SHF_NOTE_NV_TKINFO"
	.tkinfo
        /*0018*/ 	.word	0x00000002
        /*0030*/ 	.string	""
        /*0030*/ 	.string	"ptxas"
        /*0030*/ 	.string	"Cuda compilation tools, release 13.0, V13.0.88"
        /*0030*/ 	.string	"Build cuda_13.0.r13.0/compiler.36424714_0"
        /*0030*/ 	.string	"-v  -suppress-debug-info  -lineinfo  -arch sm_90a "



//--------------------- .note.nv.cuinfo           --------------------------
	.section	.note.nv.cuinfo,"",@"SHT_NOTE"
	.sectionflags	@"SHF_NOTE_NV_CUINFO"
        /*0018*/ 	.short	0x0002
        /*001a*/ 	.short	0x005a
        /*001c*/ 	.short	0x0082
	.zero		2


//--------------------- .nv.info                  --------------------------
	.section	.nv.info,"",@"SHT_CUDA_INFO"
	.align	4


	//----- nvinfo : EIATTR_REGCOUNT
	.align		4
        /*0000*/ 	.byte	0x04, 0x2f
        /*0002*/ 	.short	(.L_1 - .L_0)
	.align		4
.L_0:
        /*0004*/ 	.word	index@(matmul_kernel)
        /*0008*/ 	.word	0x000000ff


	//----- nvinfo : EIATTR_FRAME_SIZE
	.align		4
.L_1:
        /*000c*/ 	.byte	0x04, 0x11
        /*000e*/ 	.short	(.L_3 - .L_2)
	.align		4
.L_2:
        /*0010*/ 	.word	index@(matmul_kernel)
        /*0014*/ 	.word	0x00000368


	//----- nvinfo : EIATTR_MIN_STACK_SIZE
	.align		4
.L_3:
        /*0018*/ 	.byte	0x04, 0x12
        /*001a*/ 	.short	(.L_5 - .L_4)
	.align		4
.L_4:
        /*001c*/ 	.word	index@(matmul_kernel)
        /*0020*/ 	.word	0x00000368
.L_5:


//--------------------- .nv.compat                --------------------------
	.section	.nv.compat,"",@"SHT_CUDA_COMPAT_INFO"
	.align	4
        /*0000*/ 	.byte	0x02, 0x09, 0x01, 0x00, 0x02, 0x02, 0x04, 0x00, 0x02, 0x05, 0x05, 0x00, 0x03, 0x07, 0x01, 0x01
        /*0010*/ 	.byte	0x02, 0x03, 0x00, 0x00, 0x02, 0x06, 0x01, 0x00, 0x04, 0x0b, 0x08, 0x00, 0x00, 0x00, 0x00, 0x00
        /*0020*/ 	.byte	0x00, 0x00, 0x00, 0x00


//--------------------- .nv.info.matmul_kernel    --------------------------
	.section	.nv.info.matmul_kernel,"",@"SHT_CUDA_INFO"
	.sectionflags	@""
	.align	4


	//----- nvinfo : EIATTR_CUDA_API_VERSION
	.align		4
        /*0000*/ 	.byte	0x04, 0x37
        /*0002*/ 	.short	(.L_7 - .L_6)
.L_6:
        /*0004*/ 	.word	0x00000082


	//----- nvinfo : EIATTR_KPARAM_INFO
	.align		4
.L_7:
        /*0008*/ 	.byte	0x04, 0x17
        /*000a*/ 	.short	(.L_9 - .L_8)
.L_8:
        /*000c*/ 	.word	0x00000000
        /*0010*/ 	.short	0x000d
        /*0012*/ 	.short	0x0048
        /*0014*/ 	.byte	0x00, 0xf4, 0x21, 0x00


	//----- nvinfo : EIATTR_KPARAM_INFO
	.align		4
.L_9:
        /*0018*/ 	.byte	0x04, 0x17
        /*001a*/ 	.short	(.L_11 - .L_10)
.L_10:
        /*001c*/ 	.word	0x00000000
        /*0020*/ 	.short	0x000c
        /*0022*/ 	.short	0x0040
        /*0024*/ 	.byte	0x00, 0xf4, 0x21, 0x00


	//----- nvinfo : EIATTR_KPARAM_INFO
	.align		4
.L_11:
        /*0028*/ 	.byte	0x04, 0x17
        /*002a*/ 	.short	(.L_13 - .L_12)
.L_12:
        /*002c*/ 	.word	0x00000000
        /*0030*/ 	.short	0x000b
        /*0032*/ 	.short	0x0038
        /*0034*/ 	.byte	0x00, 0xf0, 0x11, 0x00


	//----- nvinfo : EIATTR_KPARAM_INFO
	.align		4
.L_13:
        /*0038*/ 	.byte	0x04, 0x17
        /*003a*/ 	.short	(.L_15 - .L_14)
.L_14:
        /*003c*/ 	.word	0x00000000
        /*0040*/ 	.short	0x000a
        /*0042*/ 	.short	0x0034
        /*0044*/ 	.byte	0x00, 0xf0, 0x11, 0x00


	//----- nvinfo : EIATTR_KPARAM_INFO
	.align		4
.L_15:
        /*0048*/ 	.byte	0x04, 0x17
        /*004a*/ 	.short	(.L_17 - .L_16)
.L_16:
        /*004c*/ 	.word	0x00000000
        /*0050*/ 	.short	0x0009
        /*0052*/ 	.short	0x0030
        /*0054*/ 	.byte	0x00, 0xf0, 0x11, 0x00


	//----- nvinfo : EIATTR_KPARAM_INFO
	.align		4
.L_17:
        /*0058*/ 	.byte	0x04, 0x17
        /*005a*/ 	.short	(.L_19 - .L_18)
.L_18:
        /*005c*/ 	.word	0x00000000
        /*0060*/ 	.short	0x0008
        /*0062*/ 	.short	0x002c
        /*0064*/ 	.byte	0x00, 0xf0, 0x11, 0x00


	//----- nvinfo : EIATTR_KPARAM_INFO
	.align		4
.L_19:
        /*0068*/ 	.byte	0x04, 0x17
        /*006a*/ 	.short	(.L_21 - .L_20)
.L_20:
        /*006c*/ 	.word	0x00000000
        /*0070*/ 	.short	0x0007
        /*0072*/ 	.short	0x0028
        /*0074*/ 	.byte	0x00, 0xf0, 0x11, 0x00


	//----- nvinfo : EIATTR_KPARAM_INFO
	.align		4
.L_21:
        /*0078*/ 	.byte	0x04, 0x17
        /*007a*/ 	.short	(.L_23 - .L_22)
.L_22:
        /*007c*/ 	.word	0x00000000
        /*0080*/ 	.short	0x0006
        /*0082*/ 	.short	0x0024
        /*0084*/ 	.byte	0x00, 0xf0, 0x11, 0x00


	//----- nvinfo : EIATTR_KPARAM_INFO
	.align		4
.L_23:
        /*0088*/ 	.byte	0x04, 0x17
        /*008a*/ 	.short	(.L_25 - .L_24)
.L_24:
        /*008c*/ 	.word	0x00000000
        /*0090*/ 	.short	0x0005
        /*0092*/ 	.short	0x0020
        /*0094*/ 	.byte	0x00, 0xf0, 0x11, 0x00


	//----- nvinfo : EIATTR_KPARAM_INFO
	.align		4
.L_25:
        /*0098*/ 	.byte	0x04, 0x17
        /*009a*/ 	.short	(.L_27 - .L_26)
.L_26:
        /*009c*/ 	.word	0x00000000
        /*00a0*/ 	.short	0x0004
        /*00a2*/ 	.short	0x001c
        /*00a4*/ 	.byte	0x00, 0xf0, 0x11, 0x00


	//----- nvinfo : EIATTR_KPARAM_INFO
	.align		4
.L_27:
        /*00a8*/ 	.byte	0x04, 0x17
        /*00aa*/ 	.short	(.L_29 - .L_28)
.L_28:
        /*00ac*/ 	.word	0x00000000
        /*00b0*/ 	.short	0x0003
        /*00b2*/ 	.short	0x0018
        /*00b4*/ 	.byte	0x00, 0xf0, 0x11, 0x00


	//----- nvinfo : EIATTR_KPARAM_INFO
	.align		4
.L_29:
        /*00b8*/ 	.byte	0x04, 0x17
        /*00ba*/ 	.short	(.L_31 - .L_30)
.L_30:
        /*00bc*/ 	.word	0x00000000
        /*00c0*/ 	.short	0x0002
        /*00c2*/ 	.short	0x0010
        /*00c4*/ 	.byte	0x00, 0xf4, 0x21, 0x00


	//----- nvinfo : EIATTR_KPARAM_INFO
	.align		4
.L_31:
        /*00c8*/ 	.byte	0x04, 0x17
        /*00ca*/ 	.short	(.L_33 - .L_32)
.L_32:
        /*00cc*/ 	.word	0x00000000
        /*00d0*/ 	.short	0x0001
        /*00d2*/ 	.short	0x0008
        /*00d4*/ 	.byte	0x00, 0xf4, 0x21, 0x00


	//----- nvinfo : EIATTR_KPARAM_INFO
	.align		4
.L_33:
        /*00d8*/ 	.byte	0x04, 0x17
        /*00da*/ 	.short	(.L_35 - .L_34)
.L_34:
        /*00dc*/ 	.word	0x00000000
        /*00e0*/ 	.short	0x0000
        /*00e2*/ 	.short	0x0000
        /*00e4*/ 	.byte	0x00, 0xf4, 0x21, 0x00


	//----- nvinfo : EIATTR_SPARSE_MMA_MASK
	.align		4
.L_35:
        /*00e8*/ 	.byte	0x03, 0x50
        /*00ea*/ 	.short	0x0000


	//----- nvinfo : EIATTR_MAXREG_COUNT
	.align		4
        /*00ec*/ 	.byte	0x03, 0x1b
        /*00ee*/ 	.short	0x00ff


	//----- nvinfo : EIATTR_NUM_BARRIERS
	.align		4
        /*00f0*/ 	.byte	0x02, 0x4c
        /*00f2*/ 	.byte	0x01
	.zero		1


	//----- nvinfo : EIATTR_ANNOTATIONS
	.align		4
        /*00f4*/ 	.byte	0x04, 0x55
        /*00f6*/ 	.short	(.L_37 - .L_36)


	//   ....[0]....
.L_36:
        /*00f8*/ 	.word	0x00000001
        /*00fc*/ 	.byte	0xb0, 0x05, 0x00, 0x00, 0x01, 0x00, 0x00, 0x00, 0xc0, 0x05, 0x00, 0x00, 0x01, 0x00, 0x00, 0x00
        /* <DEDUP_REMOVED lines=384> */
        /*190c*/ 	.byte	0xa0, 0x9f, 0x00, 0x00, 0x01, 0x00, 0x00, 0x00, 0xb0, 0x9f, 0x00, 0x00


	//----- nvinfo : EIATTR_MERCURY_ISA_VERSION
	.align		4
.L_37:
        /*1918*/ 	.byte	0x03, 0x5f
        /*191a*/ 	.short	0x0101


	//----- nvinfo : EIATTR_EXIT_INSTR_OFFSETS
	.align		4
        /*191c*/ 	.byte	0x04, 0x1c
        /*191e*/ 	.short	(.L_39 - .L_38)


	//   ....[0]....
.L_38:
        /*1920*/ 	.word	0x0000abc0


	//   ....[1]....
        /*1924*/ 	.word	0x0000abf0


	//----- nvinfo : EIATTR_REQNTID
	.align		4
.L_39:
        /*1928*/ 	.byte	0x04, 0x10
        /*192a*/ 	.short	(.L_41 - .L_40)
.L_40:
        /*192c*/ 	.word	0x00000080
        /*1930*/ 	.word	0x00000001
        /*1934*/ 	.word	0x00000001


	//----- nvinfo : EIATTR_CBANK_PARAM_SIZE
	.align		4
.L_41:
        /*1938*/ 	.byte	0x03, 0x19
        /*193a*/ 	.short	0x0050


	//----- nvinfo : EIATTR_PARAM_CBANK
	.align		4
        /*193c*/ 	.byte	0x04, 0x0a
        /*193e*/ 	.short	(.L_43 - .L_42)
	.align		4
.L_42:
        /*1940*/ 	.word	index@(.nv.constant0.matmul_kernel)
        /*1944*/ 	.short	0x0210
        /*1946*/ 	.short	0x0050


	//----- nvinfo : EIATTR_SW_WAR
	.align		4
.L_43:
        /*1948*/ 	.byte	0x04, 0x36
        /*194a*/ 	.short	(.L_45 - .L_44)
.L_44:
        /*194c*/ 	.word	0x00000008
.L_45:


//--------------------- .nv.callgraph             --------------------------
	.section	.nv.callgraph,"",@"SHT_CUDA_CALLGRAPH"
	.align	4
	.sectionentsize	8
	.align		4
        /*0000*/ 	.word	0x00000000
	.align		4
        /*0004*/ 	.word	0xffffffff
	.align		4
        /*0008*/ 	.word	0x00000000
	.align		4
        /*000c*/ 	.word	0xfffffffe
	.align		4
        /*0010*/ 	.word	0x00000000
	.align		4
        /*0014*/ 	.word	0xfffffffd
	.align		4
        /*0018*/ 	.word	0x00000000
	.align		4
        /*001c*/ 	.word	0xfffffffc


//--------------------- .text.matmul_kernel       --------------------------
	.section	.text.matmul_kernel,"ax",@progbits
	.align	128
        .global         matmul_kernel
        .type           matmul_kernel,@function
        .size           matmul_kernel,(.L_x_3 - matmul_kernel)
        .other          matmul_kernel,@"STO_CUDA_ENTRY STV_DEFAULT"
matmul_kernel:
.text.matmul_kernel:
[----:B------:R-:W0:Y:S08]  /*0000*/  LDC R1, c[0x0][0x28] ;  /* 0x00000a00ff017b82 */ /* 0x000e300000000800 */
[----:B------:R-:W1:Y:S01]  /*0010*/  LDC.64 R2, c[0x0][0x228] ;  /* 0x00008a00ff027b82 */ /* 0x000e620000000a00 */
[----:B------:R-:W2:Y:S01]  /*0020*/  S2R R7, SR_CTAID.X ;  /* 0x0000000000077919 */ /* 0x000ea20000002500 */
[----:B0-----:R-:W-:Y:S01]  /*0030*/  VIADD R1, R1, 0xfffffc98 ;  /* 0xfffffc9801017836 */ /* 0x001fe20000000000 */
[----:B------:R-:W-:Y:S01]  /*0040*/  UMOV UR4, 0x400 ;  /* 0x0000040000047882 */ /* 0x000fe20000000000 */
[----:B------:R-:W-:Y:S01]  /*0050*/  ULDC.64 UR6, c[0x0][0x208] ;  /* 0x0000820000067ab9 */ /* 0x000fe20000000a00 */
[----:B------:R-:W0:Y:S01]  /*0060*/  S2R R24, SR_TID.X ;  /* 0x0000000000187919 */ /* 0x000e220000002100 */
[----:B------:R-:W-:-:S02]  /*0070*/  CS2R R14, SRZ ;  /* 0x00000000000e7805 */ /* 0x000fc4000001ff00 */
[----:B------:R-:W-:Y:S01]  /*0080*/  CS2R R16, SRZ ;  /* 0x0000000000107805 */ /* 0x000fe2000001ff00 */
[----:B------:R-:W3:Y:S01]  /*0090*/  LDC R31, c[0x0][0x230] ;  /* 0x00008c00ff1f7b82 */ /* 0x000ee20000000800 */
[----:B------:R-:W-:Y:S02]  /*00a0*/  CS2R R18, SRZ ;  /* 0x0000000000127805 */ /* 0x000fe4000001ff00 */
[----:B------:R-:W-:Y:S02]  /*00b0*/  CS2R R20, SRZ ;  /* 0x0000000000147805 */ /* 0x000fe4000001ff00 */
[----:B------:R-:W-:-:S03]  /*00c0*/  CS2R R22, SRZ ;  /* 0x0000000000167805 */ /* 0x000fc6000001ff00 */
[----:B------:R-:W4:Y:S01]  /*00d0*/  S2UR UR5, SR_CgaCtaId ;  /* 0x00000000000579c3 */ /* 0x000f220000008800 */
[----:B-1----:R-:W-:-:S05]  /*00e0*/  VIADD R0, R3, 0xf ;  /* 0x0000000f03007836 */ /* 0x002fca0000000000 */
[----:B------:R-:W-:Y:S01]  /*00f0*/  SHF.R.S32.HI R5, RZ, 0x1f, R0 ;  /* 0x0000001fff057819 */ /* 0x000fe20000011400 */
[----:B---3--:R-:W-:-:S03]  /*0100*/  VIADD R31, R31, 0x3f ;  /* 0x0000003f1f1f7836 */ /* 0x008fc60000000000 */
[----:B------:R-:W-:Y:S02]  /*0110*/  LEA.HI R5, R5, R0, RZ, 0x4 ;  /* 0x0000000005057211 */ /* 0x000fe400078f20ff */
[----:B--2---:R-:W-:Y:S02]  /*0120*/  IABS R10, R7 ;  /* 0x00000007000a7213 */ /* 0x004fe40000000000 */
[----:B------:R-:W-:Y:S01]  /*0130*/  SHF.R.S32.HI R5, RZ, 0x4, R5 ;  /* 0x00000004ff057819 */ /* 0x000fe20000011405 */
[----:B----4-:R-:W-:-:S04]  /*0140*/  ULEA UR4, UR5, UR4, 0x18 ;  /* 0x0000000405047291 */ /* 0x010fc8000f8ec03f */
[----:B------:R-:W-:-:S05]  /*0150*/  IMAD.SHL.U32 R6, R5, 0x8, RZ ;  /* 0x0000000805067824 */ /* 0x000fca00078e00ff */
[-C--:B------:R-:W-:Y:S02]  /*0160*/  IABS R9, R6.reuse ;  /* 0x0000000600097213 */ /* 0x080fe40000000000 */
[----:B------:R-:W-:Y:S02]  /*0170*/  IABS R12, R6 ;  /* 0x00000006000c7213 */ /* 0x000fe40000000000 */
[----:B------:R-:W1:Y:S08]  /*0180*/  I2F.RP R0, R9 ;  /* 0x0000000900007306 */ /* 0x000e700000209400 */
[----:B-1----:R-:W1:Y:S02]  /*0190*/  MUFU.RCP R0, R0 ;  /* 0x0000000000007308 */ /* 0x002e640000001000 */
[----:B-1----:R-:W-:-:S02]  /*01a0*/  VIADD R4, R0, 0xffffffe ;  /* 0x0ffffffe00047836 */ /* 0x002fc40000000000 */
[----:B------:R-:W-:-:S04]  /*01b0*/  IMAD.MOV R0, RZ, RZ, -R12 ;  /* 0x000000ffff007224 */ /* 0x000fc800078e0a0c */
[----:B------:R1:W2:Y:S02]  /*01c0*/  F2I.FTZ.U32.TRUNC.NTZ R5, R4 ;  /* 0x0000000400057305 */ /* 0x0002a4000021f000 */
[----:B-1----:R-:W-:Y:S02]  /*01d0*/  IMAD.MOV.U32 R4, RZ, RZ, RZ ;  /* 0x000000ffff047224 */ /* 0x002fe400078e00ff */
[----:B--2---:R-:W-:-:S04]  /*01e0*/  IMAD.MOV R8, RZ, RZ, -R5 ;  /* 0x000000ffff087224 */ /* 0x004fc800078e0a05 */
[----:B------:R-:W-:Y:S02]  /*01f0*/  IMAD R11, R8, R9, RZ ;  /* 0x00000009080b7224 */ /* 0x000fe400078e02ff */
[----:B------:R-:W-:Y:S02]  /*0200*/  IMAD.MOV.U32 R8, RZ, RZ, R10 ;  /* 0x000000ffff087224 */ /* 0x000fe400078e000a */
[----:B------:R-:W-:-:S06]  /*0210*/  IMAD.HI.U32 R5, R5, R11, R4 ;  /* 0x0000000b05057227 */ /* 0x000fcc00078e0004 */
[----:B------:R-:W-:-:S04]  /*0220*/  IMAD.HI.U32 R5, R5, R8, RZ ;  /* 0x0000000805057227 */ /* 0x000fc800078e00ff */
[----:B------:R-:W-:-:S05]  /*0230*/  IMAD R0, R5, R0, R8 ;  /* 0x0000000005007224 */ /* 0x000fca00078e0208 */
[----:B------:R-:W-:-:S13]  /*0240*/  ISETP.GT.U32.AND P1, PT, R9, R0, PT ;  /* 0x000000000900720c */ /* 0x000fda0003f24070 */
[----:B------:R-:W-:Y:S02]  /*0250*/  @!P1 IMAD.IADD R0, R0, 0x1, -R9 ;  /* 0x0000000100009824 */ /* 0x000fe400078e0a09 */
[----:B------:R-:W-:Y:S01]  /*0260*/  @!P1 VIADD R5, R5, 0x1 ;  /* 0x0000000105059836 */ /* 0x000fe20000000000 */
[----:B------:R-:W-:Y:S02]  /*0270*/  ISETP.NE.AND P1, PT, R6, RZ, PT ;  /* 0x000000ff0600720c */ /* 0x000fe40003f25270 */
[----:B------:R-:W-:Y:S02]  /*0280*/  ISETP.GE.U32.AND P0, PT, R0, R9, PT ;  /* 0x000000090000720c */ /* 0x000fe40003f06070 */
[----:B------:R-:W-:-:S04]  /*0290*/  LOP3.LUT R0, R7, R6, RZ, 0x3c, !PT ;  /* 0x0000000607007212 */ /* 0x000fc800078e3cff */
[----:B------:R-:W-:Y:S01]  /*02a0*/  ISETP.GE.AND P2, PT, R0, RZ, PT ;  /* 0x000000ff0000720c */ /* 0x000fe20003f46270 */
[----:B------:R-:W-:-:S06]  /*02b0*/  VIADD R0, R2, 0xff ;  /* 0x000000ff02007836 */ /* 0x000fcc0000000000 */
[----:B------:R-:W-:-:S04]  /*02c0*/  @P0 VIADD R5, R5, 0x1 ;  /* 0x0000000105050836 */ /* 0x000fc80000000000 */
[----:B------:R-:W-:Y:S01]  /*02d0*/  IMAD.MOV.U32 R4, RZ, RZ, R5 ;  /* 0x000000ffff047224 */ /* 0x000fe200078e0005 */
[----:B------:R-:W-:-:S03]  /*02e0*/  SHF.R.S32.HI R5, RZ, 0x1f, R0 ;  /* 0x0000001fff057819 */ /* 0x000fc60000011400 */
[----:B------:R-:W-:Y:S01]  /*02f0*/  @!P2 IMAD.MOV R4, RZ, RZ, -R4 ;  /* 0x000000ffff04a224 */ /* 0x000fe200078e0a04 */
[----:B------:R-:W-:Y:S02]  /*0300*/  @!P1 LOP3.LUT R4, RZ, R6, RZ, 0x33, !PT ;  /* 0x00000006ff049212 */ /* 0x000fe400078e33ff */
[----:B------:R-:W-:-:S03]  /*0310*/  LEA.HI R5, R5, R0, RZ, 0x8 ;  /* 0x0000000005057211 */ /* 0x000fc600078f40ff */
[----:B------:R-:W-:Y:S02]  /*0320*/  IMAD.SHL.U32 R8, R4, 0x8, RZ ;  /* 0x0000000804087824 */ /* 0x000fe400078e00ff */
[----:B------:R-:W-:-:S03]  /*0330*/  IMAD.MOV R4, RZ, RZ, -R4 ;  /* 0x000000ffff047224 */ /* 0x000fc600078e0a04 */
[----:B------:R-:W-:Y:S01]  /*0340*/  LEA.HI.SX32 R5, R5, -R8, 0x18 ;  /* 0x8000000805057211 */ /* 0x000fe200078fc2ff */
[----:B------:R-:W-:-:S03]  /*0350*/  IMAD R6, R6, R4, R7 ;  /* 0x0000000406067224 */ /* 0x000fc600078e0207 */
[----:B------:R-:W-:Y:S02]  /*0360*/  VIMNMX R13, R5, 0x8, PT ;  /* 0x00000008050d7848 */ /* 0x000fe40003fe0100 */
[----:B------:R-:W-:Y:S02]  /*0370*/  IABS R11, R6 ;  /* 0x00000006000b7213 */ /* 0x000fe40000000000 */
[----:B------:R-:W-:-:S04]  /*0380*/  IABS R9, R13 ;  /* 0x0000000d00097213 */ /* 0x000fc80000000000 */
[----:B------:R-:W1:Y:S08]  /*0390*/  I2F.RP R0, R9 ;  /* 0x0000000900007306 */ /* 0x000e700000209400 */
[----:B-1----:R-:W1:Y:S02]  /*03a0*/  MUFU.RCP R0, R0 ;  /* 0x0000000000007308 */ /* 0x002e640000001000 */
[----:B-1----:R-:W-:-:S06]  /*03b0*/  VIADD R5, R0, 0xffffffe ;  /* 0x0ffffffe00057836 */ /* 0x002fcc0000000000 */
[----:B------:R-:W1:Y:S02]  /*03c0*/  F2I.FTZ.U32.TRUNC.NTZ R5, R5 ;  /* 0x0000000500057305 */ /* 0x000e64000021f000 */
[----:B-1----:R-:W-:-:S04]  /*03d0*/  IMAD.MOV R10, RZ, RZ, -R5 ;  /* 0x000000ffff0a7224 */ /* 0x002fc800078e0a05 */
[----:B------:R-:W-:Y:S01]  /*03e0*/  IMAD.MOV.U32 R4, RZ, RZ, R10 ;  /* 0x000000ffff047224 */ /* 0x000fe200078e000a */
[----:B------:R-:W-:-:S03]  /*03f0*/  IABS R10, R13 ;  /* 0x0000000d000a7213 */ /* 0x000fc60000000000 */
[----:B------:R-:W-:Y:S02]  /*0400*/  IMAD R7, R4, R9, RZ ;  /* 0x0000000904077224 */ /* 0x000fe400078e02ff */
[----:B------:R-:W-:Y:S02]  /*0410*/  IMAD.MOV.U32 R4, RZ, RZ, RZ ;  /* 0x000000ffff047224 */ /* 0x000fe400078e00ff */
[----:B------:R-:W-:Y:S02]  /*0420*/  IMAD.MOV R0, RZ, RZ, -R10 ;  /* 0x000000ffff007224 */ /* 0x000fe400078e0a0a */
[----:B------:R-:W-:Y:S01]  /*0430*/  IMAD.HI.U32 R4, R5, R7, R4 ;  /* 0x0000000705047227 */ /* 0x000fe200078e0004 */
[----:B0-----:R-:W-:-:S05]  /*0440*/  LOP3.LUT R5, R24, 0x7f, RZ, 0xc0, !PT ;  /* 0x0000007f18057812 */ /* 0x001fca00078ec0ff */
[----:B------:R-:W-:-:S04]  /*0450*/  IMAD.HI.U32 R4, R4, R11, RZ ;  /* 0x0000000b04047227 */ /* 0x000fc800078e00ff */
[----:B------:R-:W-:Y:S01]  /*0460*/  IMAD R0, R4, R0, R11 ;  /* 0x0000000004007224 */ /* 0x000fe200078e020b */
[----:B------:R-:W-:-:S04]  /*0470*/  CS2R R10, SRZ ;  /* 0x00000000000a7805 */ /* 0x000fc8000001ff00 */
[----:B------:R-:W-:-:S13]  /*0480*/  ISETP.GT.U32.AND P1, PT, R9, R0, PT ;  /* 0x000000000900720c */ /* 0x000fda0003f24070 */
[----:B------:R-:W-:Y:S02]  /*0490*/  @!P1 IMAD.IADD R0, R0, 0x1, -R9 ;  /* 0x0000000100009824 */ /* 0x000fe400078e0a09 */
[----:B------:R-:W-:Y:S01]  /*04a0*/  @!P1 VIADD R4, R4, 0x1 ;  /* 0x0000000104049836 */ /* 0x000fe20000000000 */
[----:B------:R-:W-:Y:S02]  /*04b0*/  ISETP.NE.AND P1, PT, R13, RZ, PT ;  /* 0x000000ff0d00720c */ /* 0x000fe40003f25270 */
[----:B------:R-:W-:Y:S02]  /*04c0*/  ISETP.GE.U32.AND P0, PT, R0, R9, PT ;  /* 0x000000090000720c */ /* 0x000fe40003f06070 */
[----:B------:R-:W-:-:S04]  /*04d0*/  LOP3.LUT R0, R6, R13, RZ, 0x3c, !PT ;  /* 0x0000000d06007212 */ /* 0x000fc800078e3cff */
[----:B------:R-:W-:-:S07]  /*04e0*/  ISETP.GE.AND P2, PT, R0, RZ, PT ;  /* 0x000000ff0000720c */ /* 0x000fce0003f46270 */
[----:B------:R-:W-:Y:S01]  /*04f0*/  @P0 VIADD R4, R4, 0x1 ;  /* 0x0000000104040836 */ /* 0x000fe20000000000 */
[----:B------:R-:W-:-:S05]  /*0500*/  ISETP.GE.AND P0, PT, R31, 0x40, PT ;  /* 0x000000401f00780c */ /* 0x000fca0003f06270 */
[----:B------:R-:W-:Y:S01]  /*0510*/  @!P2 IMAD.MOV R4, RZ, RZ, -R4 ;  /* 0x000000ffff04a224 */ /* 0x000fe200078e0a04 */
[----:B------:R-:W-:-:S05]  /*0520*/  @!P1 LOP3.LUT R4, RZ, R13, RZ, 0x33, !PT ;  /* 0x0000000dff049212 */ /* 0x000fca00078e33ff */
[----:B------:R-:W-:Y:S02]  /*0530*/  IMAD.MOV R0, RZ, RZ, -R4 ;  /* 0x000000ffff007224 */ /* 0x000fe400078e0a04 */
[----:B------:R-:W-:Y:S02]  /*0540*/  IMAD.SHL.U32 R58, R4, 0x10, RZ ;  /* 0x00000010043a7824 */ /* 0x000fe400078e00ff */
[----:B------:R-:W-:Y:S01]  /*0550*/  IMAD R0, R13, R0, R6 ;  /* 0x000000000d007224 */ /* 0x000fe200078e0206 */
[----:B------:R-:W-:-:S03]  /*0560*/  CS2R R12, SRZ ;  /* 0x00000000000c7805 */ /* 0x000fc6000001ff00 */
[----:B------:R-:W-:Y:S01]  /*0570*/  IMAD.IADD R0, R8, 0x1, R0 ;  /* 0x0000000108007824 */ /* 0x000fe200078e0200 */
[----:B------:R-:W-:-:S03]  /*0580*/  CS2R R8, SRZ ;  /* 0x0000000000087805 */ /* 0x000fc6000001ff00 */
[----:B------:R-:W-:-:S04]  /*0590*/  IMAD R57, R0, 0x100, R5 ;  /* 0x0000010000397824 */ /* 0x000fc800078e0205 */
[----:B------:R-:W-:Y:S01]  /*05a0*/  VIADD R56, R57, 0x80 ;  /* 0x0000008039387836 */ /* 0x000fe20000000000 */
[----:B------:R0:W-:Y:S04]  /*05b0*/  STL [R1+0x2e4], R57 ;  /* 0x0002e43901007387 */ /* 0x0001e80000100800 */
[----:B------:R0:W-:Y:S04]  /*05c0*/  STL [R1+0x2ec], R56 ;  /* 0x0002ec3801007387 */ /* 0x0001e80000100800 */
[----:B------:R0:W-:Y:S01]  /*05d0*/  STL [R1+0x2e8], R58 ;  /* 0x0002e83a01007387 */ /* 0x0001e20000100800 */
[----:B------:R-:W-:Y:S05]  /*05e0*/  @!P0 BRA `(.L_x_0) ;  /* 0x00000098005c8947 */ /* 0x000fea0003800000 */
[----:B------:R-:W-:Y:S01]  /*05f0*/  IABS R15, R2 ;  /* 0x00000002000f7213 */ /* 0x000fe20000000000 */
[----:B------:R-:W-:Y:S01]  /*0600*/  ULDC UR5, c[0x0][0x234] ;  /* 0x00008d0000057ab9 */ /* 0x000fe20000000800 */
[----:B------:R-:W-:Y:S01]  /*0610*/  IABS R16, R3 ;  /* 0x0000000300107213 */ /* 0x000fe20000000000 */
[----:B------:R-:W-:Y:S01]  /*0620*/  ULDC UR10, c[0x0][0x23c] ;  /* 0x00008f00000a7ab9 */ /* 0x000fe20000000800 */
[----:B------:R-:W1:Y:S01]  /*0630*/  I2F.RP R0, R15 ;  /* 0x0000000f00007306 */ /* 0x000e620000209400 */
[----:B------:R-:W-:Y:S01]  /*0640*/  SHF.R.U32.HI R6, RZ, 0x6, R24 ;  /* 0x00000006ff067819 */ /* 0x000fe20000011618 */
[----:B------:R-:W-:Y:S01]  /*0650*/  ULDC.64 UR8, c[0x0][0x210] ;  /* 0x0000840000087ab9 */ /* 0x000fe20000000a00 */
[----:B------:R-:W-:Y:S01]  /*0660*/  ISETP.GE.AND P3, PT, R56, RZ, PT ;  /* 0x000000ff3800720c */ /* 0x000fe20003f66270 */
[----:B------:R-:W-:Y:S01]  /*0670*/  ULDC.64 UR12, c[0x0][0x218] ;  /* 0x00008600000c7ab9 */ /* 0x000fe20000000a00 */
[----:B------:R-:W-:Y:S01]  /*0680*/  SGXT.U32 R6, R6, 0x1 ;  /* 0x000000010606781a */ /* 0x000fe20000000000 */
[----:B------:R-:W-:Y:S01]  /*0690*/  USHF.R.U32.HI UR20, URZ, 0x4, UR4 ;  /* 0x000000043f147899 */ /* 0x000fe20008011604 */
[----:B------:R-:W-:Y:S01]  /*06a0*/  CS2R R48, SRZ ;  /* 0x0000000000307805 */ /* 0x000fe2000001ff00 */
[----:B------:R-:W2:Y:S01]  /*06b0*/  I2F.RP R8, R16 ;  /* 0x0000001000087306 */ /* 0x000ea20000209400 */
[----:B------:R-:W-:Y:S01]  /*06c0*/  LOP3.LUT R22, R58, R6, RZ, 0xfc, !PT ;  /* 0x000000063a167212 */ /* 0x000fe200078efcff */
[----:B------:R-:W-:Y:S01]  /*06d0*/  IMAD.MOV.U32 R6, RZ, RZ, RZ ;  /* 0x000000ffff067224 */ /* 0x000fe200078e00ff */
[----:B------:R-:W-:Y:S01]  /*06e0*/  USGXT.U32 UR20, UR20, 0xe ;  /* 0x0000000e1414789a */ /* 0x000fe20008000000 */
[----:B------:R-:W-:-:S02]  /*06f0*/  CS2R R50, SRZ ;  /* 0x0000000000327805 */ /* 0x000fc4000001ff00 */
[C---:B------:R-:W-:Y:S02]  /*0700*/  LOP3.LUT R25, R22.reuse, 0xc, RZ, 0xfc, !PT ;  /* 0x0000000c16197812 */ /* 0x040fe400078efcff */
[----:B------:R-:W-:Y:S02]  /*0710*/  CS2R R52, SRZ ;  /* 0x0000000000347805 */ /* 0x000fe4000001ff00 */
[C---:B------:R-:W-:Y:S01]  /*0720*/  LOP3.LUT R26, R22.reuse, 0xa, RZ, 0xfc, !PT ;  /* 0x0000000a161a7812 */ /* 0x040fe200078efcff */
[----:B-1----:R-:W1:Y:S01]  /*0730*/  MUFU.RCP R0, R0 ;  /* 0x0000000000007308 */ /* 0x002e620000001000 */
[----:B------:R-:W-:Y:S01]  /*0740*/  IABS R13, R25 ;  /* 0x00000019000d7213 */ /* 0x000fe20000000000 */
[----:B------:R-:W-:Y:S01]  /*0750*/  UIADD3 UR11, UP0, UR20, 0x80, URZ ;  /* 0x00000080140b7890 */ /* 0x000fe2000ff1e03f */
[----:B------:R-:W-:Y:S02]  /*0760*/  LOP3.LUT R28, R22, 0x6, RZ, 0xfc, !PT ;  /* 0x00000006161c7812 */ /* 0x000fe400078efcff */
[----:B------:R-:W-:-:S02]  /*0770*/  CS2R R54, SRZ ;  /* 0x0000000000367805 */ /* 0x000fc4000001ff00 */
[C---:B------:R-:W-:Y:S02]  /*0780*/  LOP3.LUT R29, R22.reuse, 0x4, RZ, 0xfc, !PT ;  /* 0x00000004161d7812 */ /* 0x040fe400078efcff */
[----:B------:R-:W-:Y:S02]  /*0790*/  CS2R R40, SRZ ;  /* 0x0000000000287805 */ /* 0x000fe4000001ff00 */
[----:B------:R-:W-:Y:S01]  /*07a0*/  IABS R17, R28 ;  /* 0x0000001c00117213 */ /* 0x000fe20000000000 */
[----:B--2---:R-:W2:Y:S01]  /*07b0*/  MUFU.RCP R8, R8 ;  /* 0x0000000800087308 */ /* 0x004ea20000001000 */
[----:B------:R-:W-:Y:S02]  /*07c0*/  IABS R19, R29 ;  /* 0x0000001d00137213 */ /* 0x000fe40000000000 */
[----:B------:R-:W-:Y:S02]  /*07d0*/  CS2R R42, SRZ ;  /* 0x00000000002a7805 */ /* 0x000fe4000001ff00 */
[----:B------:R-:W-:-:S02]  /*07e0*/  LOP3.LUT R27, R22, 0x8, RZ, 0xfc, !PT ;  /* 0x00000008161b7812 */ /* 0x000fc400078efcff */
[----:B------:R-:W-:Y:S02]  /*07f0*/  CS2R R44, SRZ ;  /* 0x00000000002c7805 */ /* 0x000fe4000001ff00 */
[----:B------:R-:W-:Y:S02]  /*0800*/  LOP3.LUT R30, R22, 0x2, RZ, 0xfc, !PT ;  /* 0x00000002161e7812 */ /* 0x000fe400078efcff */
[----:B------:R-:W-:Y:S02]  /*0810*/  CS2R R46, SRZ ;  /* 0x00000000002e7805 */ /* 0x000fe4000001ff00 */
[----:B------:R-:W-:Y:S02]  /*0820*/  IABS R23, R22 ;  /* 0x0000001600177213 */ /* 0x000fe40000000000 */
[----:B------:R-:W-:Y:S01]  /*0830*/  CS2R R34, SRZ ;  /* 0x0000000000227805 */ /* 0x000fe2000001ff00 */
[----:B-1----:R-:W-:Y:S01]  /*0840*/  VIADD R4, R0, 0xffffffe ;  /* 0x0ffffffe00047836 */ /* 0x002fe20000000000 */
[----:B------:R-:W-:-:S02]  /*0850*/  SHF.R.S32.HI R0, RZ, 0x1f, R31 ;  /* 0x0000001fff007819 */ /* 0x000fc4000001141f */
[----:B------:R-:W-:Y:S02]  /*0860*/  CS2R R36, SRZ ;  /* 0x0000000000247805 */ /* 0x000fe4000001ff00 */
[----:B------:R-:W-:Y:S01]  /*0870*/  IABS R21, R30 ;  /* 0x0000001e00157213 */ /* 0x000fe20000000000 */
[----:B------:R1:W3:Y:S01]  /*0880*/  F2I.FTZ.U32.TRUNC.NTZ R5, R4 ;  /* 0x0000000400057305 */ /* 0x0002e2000021f000 */
[----:B------:R-:W-:Y:S02]  /*0890*/  LEA.HI R31, R0, R31, RZ, 0x6 ;  /* 0x0000001f001f7211 */ /* 0x000fe400078f30ff */
[----:B------:R-:W-:Y:S01]  /*08a0*/  CS2R R38, SRZ ;  /* 0x0000000000267805 */ /* 0x000fe2000001ff00 */
[----:B------:R-:W-:Y:S01]  /*08b0*/  UMOV UR23, 0x40000040 ;  /* 0x4000004000177882 */ /* 0x000fe20000000000 */
[----:B--2---:R-:W-:Y:S01]  /*08c0*/  VIADD R7, R8, 0xffffffe ;  /* 0x0ffffffe08077836 */ /* 0x004fe20000000000 */
[----:B------:R-:W-:Y:S02]  /*08d0*/  IABS R8, R57 ;  /* 0x0000003900087213 */ /* 0x000fe40000000000 */
[----:B------:R-:W-:Y:S01]  /*08e0*/  SHF.R.S32.HI R137, RZ, 0x6, R31 ;  /* 0x00000006ff897819 */ /* 0x000fe2000001141f */
[----:B-1----:R-:W-:-:S02]  /*08f0*/  IMAD.MOV.U32 R4, RZ, RZ, RZ ;  /* 0x000000ffff047224 */ /* 0x002fc400078e00ff */
[----:B------:R-:W1:Y:S01]  /*0900*/  F2I.FTZ.U32.TRUNC.NTZ R7, R7 ;  /* 0x0000000700077305 */ /* 0x000e62000021f000 */
[----:B---3--:R-:W-:-:S04]  /*0910*/  IMAD.MOV R10, RZ, RZ, -R5 ;  /* 0x000000ffff0a7224 */ /* 0x008fc800078e0a05 */
[----:B------:R-:W-:-:S04]  /*0920*/  IMAD R9, R10, R15, RZ ;  /* 0x0000000f0a097224 */ /* 0x000fc800078e02ff */
[----:B------:R-:W-:Y:S01]  /*0930*/  IMAD.HI.U32 R4, R5, R9, R4 ;  /* 0x0000000905047227 */ /* 0x000fe200078e0004 */
[----:B------:R-:W-:-:S03]  /*0940*/  IABS R9, R56 ;  /* 0x0000003800097213 */ /* 0x000fc60000000000 */
[----:B-1----:R-:W-:Y:S02]  /*0950*/  IMAD.MOV R11, RZ, RZ, -R7 ;  /* 0x000000ffff0b7224 */ /* 0x002fe400078e0a07 */
[----:B------:R-:W-:-:S04]  /*0960*/  IMAD.HI.U32 R0, R4, R8, RZ ;  /* 0x0000000804007227 */ /* 0x000fc800078e00ff */
[----:B------:R-:W-:-:S04]  /*0970*/  IMAD.HI.U32 R4, R4, R9, RZ ;  /* 0x0000000904047227 */ /* 0x000fc800078e00ff */
[----:B------:R-:W-:Y:S02]  /*0980*/  IMAD.MOV R4, RZ, RZ, -R4 ;  /* 0x000000ffff047224 */ /* 0x000fe400078e0a04 */
[----:B------:R-:W-:Y:S02]  /*0990*/  IMAD.MOV R0, RZ, RZ, -R0 ;  /* 0x000000ffff007224 */ /* 0x000fe400078e0a00 */
[----:B------:R-:W-:Y:S01]  /*09a0*/  IMAD R4, R15, R4, R9 ;  /* 0x000000040f047224 */ /* 0x000fe200078e0209 */
[----:B------:R-:W-:Y:S01]  /*09b0*/  IABS R9, R26 ;  /* 0x0000001a00097213 */ /* 0x000fe20000000000 */
[----:B------:R-:W-:Y:S02]  /*09c0*/  IMAD R11, R11, R16, RZ ;  /* 0x000000100b0b7224 */ /* 0x000fe400078e02ff */
[C---:B------:R-:W-:Y:S01]  /*09d0*/  IMAD R0, R15.reuse, R0, R8 ;  /* 0x000000000f007224 */ /* 0x040fe200078e0208 */
[----:B------:R-:W-:Y:S01]  /*09e0*/  ISETP.GT.U32.AND P2, PT, R15, R4, PT ;  /* 0x000000040f00720c */ /* 0x000fe20003f44070 */
[----:B------:R-:W-:Y:S01]  /*09f0*/  IMAD.HI.U32 R6, R7, R11, R6 ;  /* 0x0000000b07067227 */ /* 0x000fe200078e0006 */
[----:B------:R-:W-:-:S02]  /*0a00*/  LOP3.LUT R7, R22, 0xe, RZ, 0xfc, !PT ;  /* 0x0000000e16077812 */ /* 0x000fc400078efcff */
[----:B------:R-:W-:Y:S02]  /*0a10*/  ISETP.GT.U32.AND P1, PT, R15, R0, PT ;  /* 0x000000000f00720c */ /* 0x000fe40003f24070 */
[----:B------:R-:W-:Y:S01]  /*0a20*/  IABS R11, R7 ;  /* 0x00000007000b7213 */ /* 0x000fe20000000000 */
[----:B------:R-:W-:Y:S01]  /*0a30*/  IMAD.HI.U32 R12, R6, R21, RZ ;  /* 0x00000015060c7227 */ /* 0x000fe200078e00ff */
[----:B------:R-:W-:-:S03]  /*0a40*/  ISETP.GE.AND P0, PT, R7, RZ, PT ;  /* 0x000000ff0700720c */ /* 0x000fc60003f06270 */
[----:B------:R-:W-:-:S04]  /*0a50*/  IMAD.HI.U32 R5, R6, R11, RZ ;  /* 0x0000000b06057227 */ /* 0x000fc800078e00ff */
[----:B------:R-:W-:-:S04]  /*0a60*/  IMAD.HI.U32 R7, R6, R13, RZ ;  /* 0x0000000d06077227 */ /* 0x000fc800078e00ff */
[----:B------:R-:W-:Y:S01]  /*0a70*/  @!P2 IMAD.IADD R4, R4, 0x1, -R15 ;  /* 0x000000010404a824 */ /* 0x000fe200078e0a0f */
[----:B------:R-:W-:Y:S01]  /*0a80*/  ISETP.GE.AND P2, PT, R57, RZ, PT ;  /* 0x000000ff3900720c */ /* 0x000fe20003f46270 */
[----:B------:R-:W-:Y:S02]  /*0a90*/  IMAD.MOV R5, RZ, RZ, -R5 ;  /* 0x000000ffff057224 */ /* 0x000fe400078e0a05 */
[----:B------:R-:W-:Y:S01]  /*0aa0*/  @!P1 IMAD.IADD R0, R0, 0x1, -R15 ;  /* 0x0000000100009824 */ /* 0x000fe200078e0a0f */
[C---:B------:R-:W-:Y:S01]  /*0ab0*/  ISETP.GT.U32.AND P4, PT, R15.reuse, R4, PT ;  /* 0x000000040f00720c */ /* 0x040fe20003f84070 */
[----:B------:R-:W-:Y:S02]  /*0ac0*/  IMAD.MOV R10, RZ, RZ, -R7 ;  /* 0x000000ffff0a7224 */ /* 0x000fe400078e0a07 */
[C---:B------:R-:W-:Y:S01]  /*0ad0*/  IMAD R7, R16.reuse, R5, R11 ;  /* 0x0000000510077224 */ /* 0x040fe200078e020b */
[----:B------:R-:W-:Y:S01]  /*0ae0*/  ISETP.GT.U32.AND P1, PT, R15, R0, PT ;  /* 0x000000000f00720c */ /* 0x000fe20003f24070 */
[----:B------:R-:W-:Y:S01]  /*0af0*/  IMAD R8, R16, R10, R13 ;  /* 0x0000000a10087224 */ /* 0x000fe200078e020d */
[----:B------:R-:W-:Y:S01]  /*0b00*/  IABS R13, R27 ;  /* 0x0000001b000d7213 */ /* 0x000fe20000000000 */
[----:B------:R-:W-:-:S03]  /*0b10*/  IMAD.HI.U32 R5, R6, R9, RZ ;  /* 0x0000000906057227 */ /* 0x000fc600078e00ff */
[----:B------:R-:W-:Y:S01]  /*0b20*/  ISETP.GT.U32.AND P5, PT, R16, R8, PT ;  /* 0x000000081000720c */ /* 0x000fe20003fa4070 */
[----:B------:R-:W-:-:S04]  /*0b30*/  IMAD.HI.U32 R10, R6, R17, RZ ;  /* 0x00000011060a7227 */ /* 0x000fc800078e00ff */
[----:B------:R-:W-:Y:S02]  /*0b40*/  IMAD.MOV R5, RZ, RZ, -R5 ;  /* 0x000000ffff057224 */ /* 0x000fe400078e0a05 */
[----:B------:R-:W-:-:S04]  /*0b50*/  IMAD.HI.U32 R11, R6, R19, RZ ;  /* 0x00000013060b7227 */ /* 0x000fc800078e00ff */
[----:B------:R-:W-:Y:S02]  /*0b60*/  IMAD.MOV R14, RZ, RZ, -R10 ;  /* 0x000000ffff0e7224 */ /* 0x000fe400078e0a0a */
[----:B------:R-:W-:Y:S02]  /*0b70*/  IMAD R9, R16, R5, R9 ;  /* 0x0000000510097224 */ /* 0x000fe400078e0209 */
[----:B------:R-:W-:Y:S02]  /*0b80*/  IMAD.MOV R18, RZ, RZ, -R11 ;  /* 0x000000ffff127224 */ /* 0x000fe400078e0a0b */
[----:B------:R-:W-:Y:S01]  /*0b90*/  IMAD.HI.U32 R5, R6, R13, RZ ;  /* 0x0000000d06057227 */ /* 0x000fe200078e00ff */
[----:B------:R-:W-:-:S03]  /*0ba0*/  ISETP.GT.U32.AND P6, PT, R16, R9, PT ;  /* 0x000000091000720c */ /* 0x000fc60003fc4070 */
[----:B------:R-:W-:Y:S02]  /*0bb0*/  IMAD R11, R16, R14, R17 ;  /* 0x0000000e100b7224 */ /* 0x000fe400078e0211 */
[----:B------:R-:W-:Y:S02]  /*0bc0*/  IMAD.MOV.U32 R17, RZ, RZ, R23 ;  /* 0x000000ffff117224 */ /* 0x000fe400078e0017 */
[----:B------:R-:W-:Y:S01]  /*0bd0*/  @!P4 IMAD.IADD R4, R4, 0x1, -R15 ;  /* 0x000000010404c824 */ /* 0x000fe200078e0a0f */
[----:B------:R-:W-:Y:S01]  /*0be0*/  ISETP.GT.U32.AND P4, PT, R16, R7, PT ;  /* 0x000000071000720c */ /* 0x000fe20003f84070 */
[----:B------:R-:W-:Y:S02]  /*0bf0*/  IMAD.MOV R5, RZ, RZ, -R5 ;  /* 0x000000ffff057224 */ /* 0x000fe400078e0a05 */
[----:B------:R-:W-:Y:S01]  /*0c00*/  @!P1 IMAD.IADD R0, R0, 0x1, -R15 ;  /* 0x0000000100009824 */ /* 0x000fe200078e0a0f */
[----:B------:R-:W-:Y:S01]  /*0c10*/  ISETP.NE.AND P1, PT, R2, RZ, PT ;  /* 0x000000ff0200720c */ /* 0x000fe20003f25270 */
[----:B------:R-:W-:-:S04]  /*0c20*/  IMAD.HI.U32 R6, R6, R17, RZ ;  /* 0x0000001106067227 */ /* 0x000fc800078e00ff */
[----:B------:R-:W-:Y:S02]  /*0c30*/  IMAD.MOV R20, RZ, RZ, -R12 ;  /* 0x000000ffff147224 */ /* 0x000fe400078e0a0c */
[C---:B------:R-:W-:Y:S01]  /*0c40*/  IMAD R10, R16.reuse, R5, R13 ;  /* 0x00000005100a7224 */ /* 0x040fe200078e020d */
[----:B------:R-:W-:Y:S01]  /*0c50*/  LOP3.LUT R5, RZ, R2, RZ, 0x33, !PT ;  /* 0x00000002ff057212 */ /* 0x000fe200078e33ff */
[----:B------:R-:W-:Y:S01]  /*0c60*/  @!P2 IMAD.MOV R0, RZ, RZ, -R0 ;  /* 0x000000ffff00a224 */ /* 0x000fe200078e0a00 */
[----:B------:R-:W-:Y:S01]  /*0c70*/  SHF.R.S32.HI R2, RZ, 0x6, R24 ;  /* 0x00000006ff027819 */ /* 0x000fe20000011418 */
[----:B------:R-:W-:Y:S01]  /*0c80*/  @!P3 IMAD.MOV R4, RZ, RZ, -R4 ;  /* 0x000000ffff04b224 */ /* 0x000fe200078e0a04 */
[C---:B------:R-:W-:Y:S01]  /*0c90*/  ISETP.GT.U32.AND P2, PT, R16.reuse, R10, PT ;  /* 0x0000000a1000720c */ /* 0x040fe20003f44070 */
[----:B------:R-:W-:Y:S01]  /*0ca0*/  IMAD.MOV R6, RZ, RZ, -R6 ;  /* 0x000000ffff067224 */ /* 0x000fe200078e0a06 */
[C---:B------:R-:W-:Y:S01]  /*0cb0*/  SEL R15, R5.reuse, R0, !P1 ;  /* 0x00000000050f7207 */ /* 0x040fe20004800000 */
[C---:B------:R-:W-:Y:S01]  /*0cc0*/  IMAD R13, R16.reuse, R20, R21 ;  /* 0x00000014100d7224 */ /* 0x040fe200078e0215 */
[----:B------:R-:W-:Y:S01]  /*0cd0*/  SEL R4, R5, R4, !P1 ;  /* 0x0000000405047207 */ /* 0x000fe20004800000 */
[C---:B------:R-:W-:Y:S01]  /*0ce0*/  IMAD R12, R16.reuse, R18, R19 ;  /* 0x00000012100c7224 */ /* 0x040fe200078e0213 */
[C---:B------:R-:W-:Y:S01]  /*0cf0*/  ISETP.GT.U32.AND P1, PT, R16.reuse, R11, PT ;  /* 0x0000000b1000720c */ /* 0x040fe20003f24070 */
[----:B------:R-:W-:Y:S01]  /*0d00*/  IMAD R14, R16, R6, R17 ;  /* 0x00000006100e7224 */ /* 0x000fe200078e0211 */
[----:B------:R-:W-:Y:S01]  /*0d10*/  LOP3.LUT R18, R24, 0x3f, RZ, 0xc0, !PT ;  /* 0x0000003f18127812 */ /* 0x000fe200078ec0ff */
[--C-:B------:R-:W-:Y:S01]  /*0d20*/  @!P4 IMAD.IADD R7, R7, 0x1, -R16.reuse ;  /* 0x000000010707c824 */ /* 0x100fe200078e0a10 */
[----:B------:R-:W-:Y:S01]  /*0d30*/  ISETP.GT.U32.AND P4, PT, R16, R13, PT ;  /* 0x0000000d1000720c */ /* 0x000fe20003f84070 */
[--C-:B------:R-:W-:Y:S01]  /*0d40*/  @!P5 IMAD.IADD R8, R8, 0x1, -R16.reuse ;  /* 0x000000010808d824 */ /* 0x100fe200078e0a10 */
[C---:B------:R-:W-:Y:S01]  /*0d50*/  ISETP.GT.U32.AND P3, PT, R16.reuse, R12, PT ;  /* 0x0000000c1000720c */ /* 0x040fe20003f64070 */
[--C-:B------:R-:W-:Y:S01]  /*0d60*/  @!P6 IMAD.IADD R9, R9, 0x1, -R16.reuse ;  /* 0x000000010909e824 */ /* 0x100fe200078e0a10 */
[----:B------:R-:W-:Y:S01]  /*0d70*/  ISETP.GT.U32.AND P5, PT, R16, R14, PT ;  /* 0x0000000e1000720c */ /* 0x000fe20003fa4070 */
[--C-:B------:R-:W-:Y:S01]  /*0d80*/  @!P2 IMAD.IADD R10, R10, 0x1, -R16.reuse ;  /* 0x000000010a0aa824 */ /* 0x100fe200078e0a10 */
[----:B------:R-:W-:Y:S01]  /*0d90*/  ISETP.GT.U32.AND P6, PT, R16, R7, PT ;  /* 0x000000071000720c */ /* 0x000fe20003fc4070 */
[----:B------:R-:W-:Y:S01]  /*0da0*/  IMAD.SHL.U32 R5, R18, 0x2, RZ ;  /* 0x0000000212057824 */ /* 0x000fe200078e00ff */
[----:B------:R-:W-:Y:S01]  /*0db0*/  ISETP.GT.U32.AND P2, PT, R16, R8, PT ;  /* 0x000000081000720c */ /* 0x000fe20003f44070 */
[--C-:B------:R-:W-:Y:S01]  /*0dc0*/  @!P1 IMAD.IADD R11, R11, 0x1, -R16.reuse ;  /* 0x000000010b0b9824 */ /* 0x100fe200078e0a10 */
[----:B------:R-:W-:Y:S01]  /*0dd0*/  ISETP.GE.AND P1, PT, R25, RZ, PT ;  /* 0x000000ff1900720c */ /* 0x000fe20003f26270 */
[----:B------:R-:W-:Y:S01]  /*0de0*/  IMAD R4, R4, UR5, RZ ;  /* 0x0000000504047c24 */ /* 0x000fe2000f8e02ff */
[----:B------:R-:W-:Y:S01]  /*0df0*/  LOP3.LUT R0, R24, 0x40, RZ, 0xc0, !PT ;  /* 0x0000004018007812 */ /* 0x000fe200078ec0ff */
[--C-:B------:R-:W-:Y:S01]  /*0e00*/  @!P4 IMAD.IADD R13, R13, 0x1, -R16.reuse ;  /* 0x000000010d0dc824 */ /* 0x100fe200078e0a10 */
[----:B------:R-:W-:Y:S01]  /*0e10*/  ISETP.GT.U32.AND P4, PT, R16, R9, PT ;  /* 0x000000091000720c */ /* 0x000fe20003f84070 */
[--C-:B------:R-:W-:Y:S01]  /*0e20*/  @!P3 IMAD.IADD R12, R12, 0x1, -R16.reuse ;  /* 0x000000010c0cb824 */ /* 0x100fe200078e0a10 */
[----:B------:R-:W-:Y:S01]  /*0e30*/  ISETP.GT.U32.AND P3, PT, R16, R10, PT ;  /* 0x0000000a1000720c */ /* 0x000fe20003f64070 */
[--C-:B------:R-:W-:Y:S01]  /*0e40*/  @!P5 IMAD.IADD R14, R14, 0x1, -R16.reuse ;  /* 0x000000010e0ed824 */ /* 0x100fe200078e0a10 */
[C---:B------:R-:W-:Y:S01]  /*0e50*/  ISETP.GT.U32.AND P5, PT, R16.reuse, R11, PT ;  /* 0x0000000b1000720c */ /* 0x040fe20003fa4070 */
[--C-:B------:R-:W-:Y:S01]  /*0e60*/  @!P6 IMAD.IADD R7, R7, 0x1, -R16.reuse ;  /* 0x000000010707e824 */ /* 0x100fe200078e0a10 */
[----:B------:R-:W-:Y:S01]  /*0e70*/  ISETP.GT.U32.AND P6, PT, R16, R13, PT ;  /* 0x0000000d1000720c */ /* 0x000fe20003fc4070 */
[----:B------:R-:W-:Y:S01]  /*0e80*/  @!P2 IMAD.IADD R8, R8, 0x1, -R16 ;  /* 0x000000010808a824 */ /* 0x000fe200078e0a10 */
[C---:B------:R-:W-:Y:S01]  /*0e90*/  ISETP.GT.U32.AND P2, PT, R16.reuse, R12, PT ;  /* 0x0000000c1000720c */ /* 0x040fe20003f44070 */
[----:B------:R-:W-:Y:S01]  /*0ea0*/  @!P0 IMAD.MOV R7, RZ, RZ, -R7 ;  /* 0x000000ffff078224 */ /* 0x000fe200078e0a07 */
[----:B------:R-:W-:Y:S01]  /*0eb0*/  ISETP.GT.U32.AND P0, PT, R16, R14, PT ;  /* 0x0000000e1000720c */ /* 0x000fe20003f04070 */
[----:B------:R-:W-:Y:S01]  /*0ec0*/  @!P1 IMAD.MOV R8, RZ, RZ, -R8 ;  /* 0x000000ffff089224 */ /* 0x000fe200078e0a08 */
[----:B------:R-:W-:Y:S01]  /*0ed0*/  ISETP.GE.AND P1, PT, R26, RZ, PT ;  /* 0x000000ff1a00720c */ /* 0x000fe20003f26270 */
[--C-:B------:R-:W-:Y:S01]  /*0ee0*/  @!P4 IMAD.IADD R9, R9, 0x1, -R16.reuse ;  /* 0x000000010909c824 */ /* 0x100fe200078e0a10 */
        /* <DEDUP_REMOVED lines=8> */
[----:B------:R-:W1:Y:S01]  /*0f70*/  LDC R30, c[0x0][0x238] ;  /* 0x00008e00ff1e7b82 */ /* 0x000e620000000800 */
[----:B------:R-:W-:Y:S01]  /*0f80*/  ISETP.GE.AND P2, PT, R29, RZ, PT ;  /* 0x000000ff1d00720c */ /* 0x000fe20003f46270 */
[----:B------:R-:W-:Y:S01]  /*0f90*/  @!P0 IMAD.IADD R14, R14, 0x1, -R16 ;  /* 0x000000010e0e8824 */ /* 0x000fe200078e0a10 */
[----:B------:R-:W-:Y:S01]  /*0fa0*/  SGXT R2, R2, 0x1 ;  /* 0x000000010202781a */ /* 0x000fe20000000200 */
[----:B------:R-:W-:Y:S01]  /*0fb0*/  @!P1 IMAD.MOV R9, RZ, RZ, -R9 ;  /* 0x000000ffff099224 */ /* 0x000fe200078e0a09 */
[----:B------:R-:W-:Y:S01]  /*0fc0*/  ISETP.NE.AND P0, PT, R3, RZ, PT ;  /* 0x000000ff0300720c */ /* 0x000fe20003f05270 */
[----:B------:R-:W-:Y:S01]  /*0fd0*/  IMAD R0, R0, 0x80, R5 ;  /* 0x0000008000007824 */ /* 0x000fe200078e0205 */
[----:B------:R-:W-:Y:S01]  /*0fe0*/  LOP3.LUT R6, RZ, R3, RZ, 0x33, !PT ;  /* 0x00000003ff067212 */ /* 0x000fe200078e33ff */
[----:B------:R-:W-:Y:S01]  /*0ff0*/  @!P3 IMAD.MOV R10, RZ, RZ, -R10 ;  /* 0x000000ffff0ab224 */ /* 0x000fe200078e0a0a */
[----:B------:R-:W-:Y:S01]  /*1000*/  LOP3.LUT R2, R5, 0x90, R2, 0x78, !PT ;  /* 0x0000009005027812 */ /* 0x000fe200078e7802 */
[----:B------:R-:W-:Y:S01]  /*1010*/  @!P5 IMAD.MOV R11, RZ, RZ, -R11 ;  /* 0x000000ffff0bd224 */ /* 0x000fe200078e0a0b */
[----:B------:R-:W-:Y:S01]  /*1020*/  SEL R8, R6, R8, !P0 ;  /* 0x0000000806087207 */ /* 0x000fe20004000000 */
[----:B------:R-:W-:Y:S01]  /*1030*/  IMAD R5, R18, UR10, RZ ;  /* 0x0000000a12057c24 */ /* 0x000fe2000f8e02ff */
[C---:B------:R-:W-:Y:S01]  /*1040*/  SEL R9, R6.reuse, R9, !P0 ;  /* 0x0000000906097207 */ /* 0x040fe20004000000 */
[----:B------:R-:W-:Y:S01]  /*1050*/  IMAD R3, R15, UR5, RZ ;  /* 0x000000050f037c24 */ /* 0x000fe2000f8e02ff */
[C---:B------:R-:W-:Y:S01]  /*1060*/  SEL R10, R6.reuse, R10, !P0 ;  /* 0x0000000a060a7207 */ /* 0x040fe20004000000 */
[----:B------:R-:W-:Y:S01]  /*1070*/  ULDC UR5, c[0x0][0x240] ;  /* 0x0000900000057ab9 */ /* 0x000fe20000000800 */
[C---:B------:R-:W-:Y:S01]  /*1080*/  SEL R11, R6.reuse, R11, !P0 ;  /* 0x0000000b060b7207 */ /* 0x040fe20004000000 */
[----:B------:R-:W-:Y:S01]  /*1090*/  @!P2 IMAD.MOV R12, RZ, RZ, -R12 ;  /* 0x000000ffff0ca224 */ /* 0x000fe200078e0a0c */
[----:B------:R-:W-:Y:S01]  /*10a0*/  SEL R7, R6, R7, !P0 ;  /* 0x0000000706077207 */ /* 0x000fe20004000000 */
[----:B------:R-:W-:Y:S01]  /*10b0*/  @!P6 IMAD.MOV R13, RZ, RZ, -R13 ;  /* 0x000000ffff0de224 */ /* 0x000fe200078e0a0d */
[----:B------:R-:W-:Y:S01]  /*10c0*/  LEA R142, P3, R4, UR8, 0x1 ;  /* 0x00000008048e7c11 */ /* 0x000fe2000f8608ff */
[----:B------:R-:W-:Y:S01]  /*10d0*/  IMAD R8, R8, UR5, RZ ;  /* 0x0000000508087c24 */ /* 0x000fe2000f8e02ff */
[----:B------:R-:W-:Y:S01]  /*10e0*/  LEA R63, P1, R5, UR12, 0x1 ;  /* 0x0000000c053f7c11 */ /* 0x000fe2000f8208ff */
[----:B------:R-:W-:Y:S01]  /*10f0*/  IMAD R9, R9, UR5, RZ ;  /* 0x0000000509097c24 */ /* 0x000fe2000f8e02ff */
[----:B------:R-:W-:Y:S01]  /*1100*/  LEA R140, P2, R3, UR8, 0x1 ;  /* 0x00000008038c7c11 */ /* 0x000fe2000f8408ff */
[----:B------:R-:W-:Y:S01]  /*1110*/  IMAD R10, R10, UR5, RZ ;  /* 0x000000050a0a7c24 */ /* 0x000fe2000f8e02ff */
[----:B------:R-:W-:Y:S01]  /*1120*/  LEA.HI.X.SX32 R143, R4, UR9, 0x1, P3 ;  /* 0x00000009048f7c11 */ /* 0x000fe200098f0eff */
[----:B------:R-:W-:Y:S01]  /*1130*/  IMAD R11, R11, UR5, RZ ;  /* 0x000000050b0b7c24 */ /* 0x000fe2000f8e02ff */
[----:B------:R-:W-:Y:S01]  /*1140*/  SEL R13, R6, R13, !P0 ;  /* 0x0000000d060d7207 */ /* 0x000fe20004000000 */
[----:B------:R-:W-:Y:S01]  /*1150*/  @!P4 IMAD.MOV R14, RZ, RZ, -R14 ;  /* 0x000000ffff0ec224 */ /* 0x000fe200078e0a0e */
[----:B------:R-:W-:Y:S01]  /*1160*/  LEA.HI.X.SX32 R20, R5, UR13, 0x1, P1 ;  /* 0x0000000d05147c11 */ /* 0x000fe200088f0eff */
[----:B------:R-:W-:Y:S01]  /*1170*/  IMAD R7, R7, UR5, RZ ;  /* 0x0000000507077c24 */ /* 0x000fe2000f8e02ff */
[----:B------:R-:W-:Y:S01]  /*1180*/  LEA.HI.X.SX32 R141, R3, UR9, 0x1, P2 ;  /* 0x00000009038d7c11 */ /* 0x000fe200090f0eff */
[----:B-1----:R-:W-:Y:S01]  /*1190*/  IMAD R3, R30, 0x3f, RZ ;  /* 0x0000003f1e037824 */ /* 0x002fe200078e02ff */
[-C--:B------:R-:W-:Y:S01]  /*11a0*/  LEA R19, P5, R8, R63.reuse, 0x1 ;  /* 0x0000003f08137211 */ /* 0x080fe200078a08ff */
[----:B------:R-:W-:Y:S01]  /*11b0*/  IMAD R27, R30, 0x3e, RZ ;  /* 0x0000003e1e1b7824 */ /* 0x000fe200078e02ff */
[-C--:B------:R-:W-:Y:S01]  /*11c0*/  LEA R21, P3, R9, R63.reuse, 0x1 ;  /* 0x0000003f09157211 */ /* 0x080fe200078608ff */
[----:B------:R-:W-:Y:S01]  /*11d0*/  IMAD R13, R13, UR5, RZ ;  /* 0x000000050d0d7c24 */ /* 0x000fe2000f8e02ff */
[-C--:B------:R-:W-:Y:S01]  /*11e0*/  LEA R23, P2, R10, R63.reuse, 0x1 ;  /* 0x0000003f0a177211 */ /* 0x080fe200078408ff */
[----:B------:R-:W-:Y:S01]  /*11f0*/  IMAD.WIDE R24, R27, 0x2, R142 ;  /* 0x000000021b187825 */ /* 0x000fe200078e028e */
[-C--:B0-----:R-:W-:Y:S01]  /*1200*/  LEA R57, P1, R11, R63.reuse, 0x1 ;  /* 0x0000003f0b397211 */ /* 0x081fe200078208ff */
[----:B------:R-:W-:Y:S01]  /*1210*/  UIADD3 UR9, UR4, 0x8000, URZ ;  /* 0x0000800004097890 */ /* 0x000fe2000fffe03f */
[C---:B------:R-:W-:Y:S01]  /*1220*/  SEL R12, R6.reuse, R12, !P0 ;  /* 0x0000000c060c7207 */ /* 0x040fe20004000000 */
[----:B------:R-:W-:Y:S01]  /*1230*/  IMAD.MOV.U32 R69, RZ, RZ, R24 ;  /* 0x000000ffff457224 */ /* 0x000fe200078e0018 */
[----:B------:R-:W-:Y:S01]  /*1240*/  SEL R6, R6, R14, !P0 ;  /* 0x0000000e06067207 */ /* 0x000fe20004000000 */
[----:B------:R-:W-:Y:S01]  /*1250*/  IMAD R29, R30, 0x3c, RZ ;  /* 0x0000003c1e1d7824 */ /* 0x000fe200078e02ff */
[-C--:B------:R-:W-:Y:S01]  /*1260*/  LEA R18, P4, R7, R63.reuse, 0x1 ;  /* 0x0000003f07127211 */ /* 0x080fe200078808ff */
[----:B------:R-:W-:Y:S01]  /*1270*/  IMAD R4, R12, UR5, RZ ;  /* 0x000000050c047c24 */ /* 0x000fe2000f8e02ff */
[-C--:B------:R-:W-:Y:S01]  /*1280*/  LEA.HI.X.SX32 R14, R8, R20.reuse, 0x1, P5 ;  /* 0x00000014080e7211 */ /* 0x080fe200028f0eff */
[----:B------:R-:W-:Y:S01]  /*1290*/  IMAD R6, R6, UR5, RZ ;  /* 0x0000000506067c24 */ /* 0x000fe2000f8e02ff */
[-C--:B------:R-:W-:Y:S01]  /*12a0*/  LEA.HI.X.SX32 R15, R9, R20.reuse, 0x1, P3 ;  /* 0x00000014090f7211 */ /* 0x080fe200018f0eff */
[----:B------:R-:W-:Y:S01]  /*12b0*/  IMAD.WIDE R8, R3, 0x2, R142 ;  /* 0x0000000203087825 */ /* 0x000fe200078e028e */
[-C--:B------:R-:W-:Y:S01]  /*12c0*/  LEA.HI.X.SX32 R16, R10, R20.reuse, 0x1, P2 ;  /* 0x000000140a107211 */ /* 0x080fe200010f0eff */
[----:B------:R-:W-:Y:S01]  /*12d0*/  USHF.R.U32.HI UR9, URZ, 0x4, UR9 ;  /* 0x000000043f097899 */ /* 0x000fe20008011609 */
[-C--:B------:R-:W-:Y:S01]  /*12e0*/  LEA.HI.X.SX32 R17, R11, R20.reuse, 0x1, P1 ;  /* 0x000000140b117211 */ /* 0x080fe200008f0eff */
[----:B------:R-:W-:Y:S01]  /*12f0*/  IMAD.WIDE R10, R3, 0x2, R140 ;  /* 0x00000002030a7825 */ /* 0x000fe200078e028c */
[-C--:B------:R-:W-:Y:S01]  /*1300*/  LEA.HI.X.SX32 R12, R7, R20.reuse, 0x1, P4 ;  /* 0x00000014070c7211 */ /* 0x080fe200020f0eff */
[----:B------:R-:W-:Y:S01]  /*1310*/  USHF.L.U32 UR10, UR10, 0x6, URZ ;  /* 0x000000060a0a7899 */ /* 0x000fe2000800063f */
[CC--:B------:R-:W-:Y:S01]  /*1320*/  LEA R61, P4, R13.reuse, R63.reuse, 0x1 ;  /* 0x0000003f0d3d7211 */ /* 0x0c0fe200078808ff */
[----:B------:R-:W-:Y:S01]  /*1330*/  IMAD R3, R30, 0x3d, RZ ;  /* 0x0000003d1e037824 */ /* 0x000fe200078e02ff */
[-C--:B------:R-:W-:Y:S01]  /*1340*/  LEA R59, P0, R4, R63.reuse, 0x1 ;  /* 0x0000003f043b7211 */ /* 0x080fe200078008ff */
[----:B------:R-:W-:Y:S01]  /*1350*/  IMAD.MOV.U32 R7, RZ, RZ, R9 ;  /* 0x000000ffff077224 */ /* 0x000fe200078e0009 */
[-C--:B------:R-:W-:Y:S01]  /*1360*/  LEA.HI.X.SX32 R5, R13, R20.reuse, 0x1, P4 ;  /* 0x000000140d057211 */ /* 0x080fe200020f0eff */
[----:B------:R-:W-:Y:S01]  /*1370*/  IMAD.MOV.U32 R9, RZ, RZ, R25 ;  /* 0x000000ffff097224 */ /* 0x000fe200078e0019 */
[----:B------:R-:W-:Y:S01]  /*1380*/  LEA R63, P5, R6, R63, 0x1 ;  /* 0x0000003f063f7211 */ /* 0x000fe200078a08ff */
[----:B------:R-:W-:Y:S01]  /*1390*/  IMAD.WIDE R24, R3, 0x2, R142 ;  /* 0x0000000203187825 */ /* 0x000fe200078e028e */
[-C--:B------:R-:W-:Y:S01]  /*13a0*/  LEA.HI.X.SX32 R4, R4, R20.reuse, 0x1, P0 ;  /* 0x0000001404047211 */ /* 0x080fe200000f0eff */
[----:B------:R-:W-:Y:S01]  /*13b0*/  UMOV UR5, URZ ;  /* 0x0000003f00057c82 */ /* 0x000fe20008000000 */
[----:B------:R-:W-:Y:S01]  /*13c0*/  LEA.HI.X.SX32 R6, R6, R20, 0x1, P5 ;  /* 0x0000001406067211 */ /* 0x000fe200028f0eff */
[----:B------:R-:W-:Y:S01]  /*13d0*/  IMAD.MOV.U32 R65, RZ, RZ, R8 ;  /* 0x000000ffff417224 */ /* 0x000fe200078e0008 */
[----:B------:R-:W-:Y:S01]  /*13e0*/  USGXT.U32 UR22, UR9, 0xe ;  /* 0x0000000e0916789a */ /* 0x000fe20008000000 */
[----:B------:R-:W-:Y:S01]  /*13f0*/  IMAD.MOV.U32 R67, RZ, RZ, R10 ;  /* 0x000000ffff437224 */ /* 0x000fe200078e000a */
[----:B------:R-:W-:Y:S01]  /*1400*/  USHF.R.S32.HI UR9, URZ, 0x1f, UR10 ;  /* 0x0000001f3f097899 */ /* 0x000fe2000801140a */
[----:B------:R-:W-:Y:S01]  /*1410*/  IMAD.MOV.U32 R8, RZ, RZ, R11 ;  /* 0x000000ffff087224 */ /* 0x000fe200078e000b */
[----:B------:R-:W-:Y:S01]  /*1420*/  UIADD3.X UR12, UR5, 0x40000040, URZ, UP0, !UPT ;  /* 0x40000040050c7890 */ /* 0x000fe200087fe43f */
[----:B------:R-:W-:Y:S01]  /*1430*/  IMAD.WIDE R10, R27, 0x2, R140 ;  /* 0x000000021b0a7825 */ /* 0x000fe200078e028c */
[----:B------:R-:W-:Y:S01]  /*1440*/  UIADD3 UR14, UP0, UR22, 0x2, URZ ;  /* 0x00000002160e7890 */ /* 0x000fe2000ff1e03f */
[C---:B------:R-:W-:Y:S01]  /*1450*/  LOP3.LUT R138, R0.reuse, 0x10, RZ, 0x3c, !PT ;  /* 0x00000010008a7812 */ /* 0x040fe200078e3cff */
[----:B------:R-:W-:Y:S01]  /*1460*/  UMOV UR8, URZ ;  /* 0x0000003f00087c82 */ /* 0x000fe20008000000 */
[----:B------:R-:W-:Y:S01]  /*1470*/  IMAD.MOV.U32 R73, RZ, RZ, R24 ;  /* 0x000000ffff497224 */ /* 0x000fe200078e0018 */
[----:B------:R-:W-:Y:S01]  /*1480*/  USHF.L.U64.HI UR5, UR10, 0x1, UR9 ;  /* 0x000000010a057899 */ /* 0x000fe20008010209 */
[----:B------:R-:W-:Y:S01]  /*1490*/  IMAD.MOV.U32 R13, RZ, RZ, R25 ;  /* 0x000000ffff0d7224 */ /* 0x000fe200078e0019 */
[----:B------:R-:W-:Y:S01]  /*14a0*/  UIADD3.X UR15, UR8, 0x40000040, URZ, UP0, !UPT ;  /* 0x40000040080f7890 */ /* 0x000fe200087fe43f */
[----:B------:R-:W-:Y:S01]  /*14b0*/  IMAD.WIDE R26, R3, 0x2, R140 ;  /* 0x00000002031a7825 */ /* 0x000fe200078e028c */
[----:B------:R-:W-:Y:S01]  /*14c0*/  UMOV UR9, UR12 ;  /* 0x0000000c00097c82 */ /* 0x000fe20008000000 */
[----:B------:R-:W-:Y:S01]  /*14d0*/  UMOV UR8, UR11 ;  /* 0x0000000b00087c82 */ /* 0x000fe20008000000 */
[----:B------:R-:W-:Y:S01]  /*14e0*/  USHF.L.U32 UR60, UR10, 0x1, URZ ;  /* 0x000000010a3c7899 */ /* 0x000fe2000800063f */
[C---:B------:R-:W-:Y:S01]  /*14f0*/  IMAD.WIDE R24, R29.reuse, 0x2, R142 ;  /* 0x000000021d187825 */ /* 0x040fe200078e028e */
[----:B------:R-:W-:Y:S01]  /*1500*/  UIADD3.64 UR10, UR8, 0x180, URZ ;  /* 0x00000180080a7897 */ /* 0x000fe2000fffe03f */
[----:B------:R-:W-:Y:S01]  /*1510*/  LOP3.LUT R144, R0, 0x20, RZ, 0x3c, !PT ;  /* 0x0000002000907812 */ /* 0x000fe200078e3cff */
[----:B------:R-:W-:Y:S01]  /*1520*/  UIADD3.64 UR10, UR8, 0x280, URZ ;  /* 0x00000280080a7897 */ /* 0x000fe2000fffe03f */
[----:B------:R-:W-:Y:S01]  /*1530*/  IMAD R3, R30, 0x3b, RZ ;  /* 0x0000003b1e037824 */ /* 0x000fe200078e02ff */
[C---:B------:R-:W-:Y:S01]  /*1540*/  LOP3.LUT R139, R0.reuse, 0x30, RZ, 0x3c, !PT ;  /* 0x00000030008b7812 */ /* 0x040fe200078e3cff */
[----:B------:R-:W-:Y:S01]  /*1550*/  IMAD.MOV.U32 R75, RZ, RZ, R26 ;  /* 0x000000ffff4b7224 */ /* 0x000fe200078e001a */
[C---:B------:R-:W-:Y:S01]  /*1560*/  LOP3.LUT R138, R0.reuse, 0x40, RZ, 0x3c, !PT ;  /* 0x00000040008a7812 */ /* 0x040fe200078e3cff */
[----:B------:R-:W-:Y:S01]  /*1570*/  IMAD.MOV.U32 R20, RZ, RZ, R27 ;  /* 0x000000ffff147224 */ /* 0x000fe200078e001b */
[C---:B------:R-:W-:Y:S01]  /*1580*/  LOP3.LUT R144, R0.reuse, 0x50, RZ, 0x3c, !PT ;  /* 0x0000005000907812 */ /* 0x040fe200078e3cff */
[----:B------:R-:W-:Y:S01]  /*1590*/  IMAD.MOV.U32 R77, RZ, RZ, R24 ;  /* 0x000000ffff4d7224 */ /* 0x000fe200078e0018 */
[C---:B------:R-:W-:Y:S01]  /*15a0*/  LOP3.LUT R139, R0.reuse, 0x60, RZ, 0x3c, !PT ;  /* 0x00000060008b7812 */ /* 0x040fe200078e3cff */
[----:B------:R-:W-:Y:S01]  /*15b0*/  IMAD.MOV.U32 R22, RZ, RZ, R25 ;  /* 0x000000ffff167224 */ /* 0x000fe200078e0019 */
[----:B------:R-:W-:Y:S01]  /*15c0*/  LOP3.LUT R138, R0, 0x70, RZ, 0x3c, !PT ;  /* 0x00000070008a7812 */ /* 0x000fe200078e3cff */
[----:B------:R-:W-:Y:S01]  /*15d0*/  IMAD.WIDE R26, R29, 0x2, R140 ;  /* 0x000000021d1a7825 */ /* 0x000fe200078e028c */
[C---:B------:R-:W-:Y:S01]  /*15e0*/  LOP3.LUT R144, R2.reuse, 0x20, RZ, 0x3c, !PT ;  /* 0x0000002002907812 */ /* 0x040fe200078e3cff */
[----:B------:R-:W-:Y:S01]  /*15f0*/  UMOV UR10, UR14 ;  /* 0x0000000e000a7c82 */ /* 0x000fe20008000000 */
[C---:B------:R-:W-:Y:S01]  /*1600*/  LOP3.LUT R139, R2.reuse, 0x40, RZ, 0x3c, !PT ;  /* 0x00000040028b7812 */ /* 0x040fe200078e3cff */
[C---:B------:R-:W-:Y:S01]  /*1610*/  IMAD.WIDE R24, R3.reuse, 0x2, R142 ;  /* 0x0000000203187825 */ /* 0x040fe200078e028e */
[----:B------:R-:W-:Y:S01]  /*1620*/  LOP3.LUT R138, R2, 0x60, RZ, 0x3c, !PT ;  /* 0x00000060028a7812 */ /* 0x000fe200078e3cff */
[----:B------:R-:W-:Y:S01]  /*1630*/  UMOV UR11, UR15 ;  /* 0x0000000f000b7c82 */ /* 0x000fe20008000000 */
[----:B------:R-:W-:Y:S01]  /*1640*/  UIADD3.64 UR18, UR8, 0x200, URZ ;  /* 0x0000020008127897 */ /* 0x000fe2000fffe03f */
[----:B------:R-:W-:Y:S01]  /*1650*/  IMAD R33, R30, 0x3a, RZ ;  /* 0x0000003a1e217824 */ /* 0x000fe200078e02ff */
[----:B------:R-:W-:Y:S01]  /*1660*/  UIADD3.64 UR12, UR8, 0x80, URZ ;  /* 0x00000080080c7897 */ /* 0x000fe2000fffe03f */
[----:B------:R-:W-:Y:S01]  /*1670*/  IMAD.WIDE R28, R3, 0x2, R140 ;  /* 0x00000002031c7825 */ /* 0x000fe200078e028c */
[----:B------:R-:W-:-:S02]  /*1680*/  UIADD3.64 UR16, UR8, 0x100, URZ ;  /* 0x0000010008107897 */ /* 0x000fc4000fffe03f */
[----:B------:R-:W-:Y:S01]  /*1690*/  UIADD3.64 UR24, UR8, 0x300, URZ ;  /* 0x0000030008187897 */ /* 0x000fe2000fffe03f */
[----:B------:R-:W-:Y:S01]  /*16a0*/  IMAD.MOV.U32 R81, RZ, RZ, R24 ;  /* 0x000000ffff517224 */ /* 0x000fe200078e0018 */
[----:B------:R-:W-:Y:S01]  /*16b0*/  UIADD3.64 UR28, UR8, 0x380, URZ ;  /* 0x00000380081c7897 */ /* 0x000fe2000fffe03f */
[----:B------:R-:W-:Y:S01]  /*16c0*/  IMAD.MOV.U32 R58, RZ, RZ, R25 ;  /* 0x000000ffff3a7224 */ /* 0x000fe200078e0019 */
[----:B------:R-:W-:Y:S01]  /*16d0*/  UIADD3.64 UR32, UR8, 0x400, URZ ;  /* 0x0000040008207897 */ /* 0x000fe2000fffe03f */
[----:B------:R-:W-:Y:S01]  /*16e0*/  IMAD.WIDE R24, R33, 0x2, R142 ;  /* 0x0000000221187825 */ /* 0x000fe200078e028e */
[----:B------:R-:W-:Y:S02]  /*16f0*/  UIADD3.64 UR36, UR8, 0x480, URZ ;  /* 0x0000048008247897 */ /* 0x000fe4000fffe03f */
[----:B------:R-:W-:Y:S01]  /*1700*/  UIADD3.64 UR40, UR8, 0x500, URZ ;  /* 0x0000050008287897 */ /* 0x000fe2000fffe03f */
[----:B------:R-:W-:Y:S01]  /*1710*/  IMAD.MOV.U32 R60, RZ, RZ, R29 ;  /* 0x000000ffff3c7224 */ /* 0x000fe200078e001d */
[----:B------:R-:W-:Y:S01]  /*1720*/  UIADD3.64 UR44, UR8, 0x580, URZ ;  /* 0x00000580082c7897 */ /* 0x000fe2000fffe03f */
[----:B------:R-:W-:Y:S01]  /*1730*/  IMAD R29, R30, 0x39, RZ ;  /* 0x000000391e1d7824 */ /* 0x000fe200078e02ff */
[----:B------:R-:W-:Y:S01]  /*1740*/  UIADD3.64 UR48, UR8, 0x600, URZ ;  /* 0x0000060008307897 */ /* 0x000fe2000fffe03f */
[----:B------:R-:W-:Y:S01]  /*1750*/  IMAD.MOV.U32 R85, RZ, RZ, R24 ;  /* 0x000000ffff557224 */ /* 0x000fe200078e0018 */
[----:B------:R-:W-:Y:S01]  /*1760*/  UIADD3.64 UR52, UR8, 0x680, URZ ;  /* 0x0000068008347897 */ /* 0x000fe2000fffe03f */
[----:B------:R-:W-:Y:S01]  /*1770*/  IMAD.MOV.U32 R62, RZ, RZ, R25 ;  /* 0x000000ffff3e7224 */ /* 0x000fe200078e0019 */
[----:B------:R-:W-:Y:S01]  /*1780*/  UIADD3.64 UR56, UR8, 0x700, URZ ;  /* 0x0000070008387897 */ /* 0x000fe2000fffe03f */
[----:B------:R-:W-:Y:S01]  /*1790*/  IMAD.MOV.U32 R83, RZ, RZ, R28 ;  /* 0x000000ffff537224 */ /* 0x000fe200078e001c */
[----:B------:R-:W-:Y:S01]  /*17a0*/  UIADD3.64 UR14, UR10, 0x2, URZ ;  /* 0x000000020a0e7897 */ /* 0x000fe2000fffe03f */
[----:B------:R-:W-:Y:S01]  /*17b0*/  IMAD.WIDE R24, R29, 0x2, R142 ;  /* 0x000000021d187825 */ /* 0x000fe200078e028e */
[----:B------:R-:W-:-:S03]  /*17c0*/  UIADD3.64 UR18, UR10, 0x4, URZ ;  /* 0x000000040a127897 */ /* 0x000fc6000fffe03f */
[----:B------:R-:W-:Y:S02]  /*17d0*/  IMAD R3, R30, 0x38, RZ ;  /* 0x000000381e037824 */ /* 0x000fe400078e02ff */
[----:B------:R-:W-:-:S04]  /*17e0*/  IMAD.WIDE R28, R29, 0x2, R140 ;  /* 0x000000021d1c7825 */ /* 0x000fc800078e028c */
[----:B------:R-:W-:Y:S02]  /*17f0*/  IMAD.MOV.U32 R79, RZ, RZ, R26 ;  /* 0x000000ffff4f7224 */ /* 0x000fe400078e001a */
[----:B------:R-:W-:Y:S02]  /*1800*/  IMAD.MOV.U32 R56, RZ, RZ, R27 ;  /* 0x000000ffff387224 */ /* 0x000fe400078e001b */
[----:B------:R-:W-:Y:S02]  /*1810*/  IMAD.MOV.U32 R89, RZ, RZ, R24 ;  /* 0x000000ffff597224 */ /* 0x000fe400078e0018 */
[----:B------:R-:W-:Y:S02]  /*1820*/  IMAD.MOV.U32 R66, RZ, RZ, R25 ;  /* 0x000000ffff427224 */ /* 0x000fe400078e0019 */
[----:B------:R-:W-:-:S04]  /*1830*/  IMAD.WIDE R26, R33, 0x2, R140 ;  /* 0x00000002211a7825 */ /* 0x000fc800078e028c */
[----:B------:R-:W-:-:S04]  /*1840*/  IMAD.WIDE R24, R3, 0x2, R142 ;  /* 0x0000000203187825 */ /* 0x000fc800078e028e */
[----:B------:R-:W-:Y:S02]  /*1850*/  IMAD.MOV.U32 R68, RZ, RZ, R29 ;  /* 0x000000ffff447224 */ /* 0x000fe400078e001d */
[----:B------:R-:W-:Y:S02]  /*1860*/  IMAD R29, R30, 0x37, RZ ;  /* 0x000000371e1d7824 */ /* 0x000fe400078e02ff */
[----:B------:R-:W-:Y:S02]  /*1870*/  IMAD.MOV.U32 R87, RZ, RZ, R26 ;  /* 0x000000ffff577224 */ /* 0x000fe400078e001a */
[----:B------:R-:W-:Y:S02]  /*1880*/  IMAD.MOV.U32 R64, RZ, RZ, R27 ;  /* 0x000000ffff407224 */ /* 0x000fe400078e001b */
[----:B------:R-:W-:Y:S02]  /*1890*/  IMAD.MOV.U32 R93, RZ, RZ, R24 ;  /* 0x000000ffff5d7224 */ /* 0x000fe400078e0018 */
[----:B------:R-:W-:-:S02]  /*18a0*/  IMAD.MOV.U32 R70, RZ, RZ, R25 ;  /* 0x000000ffff467224 */ /* 0x000fc400078e0019 */
[----:B------:R-:W-:Y:S02]  /*18b0*/  IMAD.MOV.U32 R91, RZ, RZ, R28 ;  /* 0x000000ffff5b7224 */ /* 0x000fe400078e001c */
[----:B------:R-:W-:-:S04]  /*18c0*/  IMAD.WIDE R26, R3, 0x2, R140 ;  /* 0x00000002031a7825 */ /* 0x000fc800078e028c */
[----:B------:R-:W-:-:S04]  /*18d0*/  IMAD.WIDE R24, R29, 0x2, R142 ;  /* 0x000000021d187825 */ /* 0x000fc800078e028e */
[----:B------:R-:W-:Y:S02]  /*18e0*/  IMAD R3, R30, 0x36, RZ ;  /* 0x000000361e037824 */ /* 0x000fe400078e02ff */
[----:B------:R-:W-:-:S04]  /*18f0*/  IMAD.WIDE R28, R29, 0x2, R140 ;  /* 0x000000021d1c7825 */ /* 0x000fc800078e028c */
[----:B------:R-:W-:Y:S02]  /*1900*/  IMAD.MOV.U32 R97, RZ, RZ, R24 ;  /* 0x000000ffff617224 */ /* 0x000fe400078e0018 */
[----:B------:R-:W-:Y:S02]  /*1910*/  IMAD.MOV.U32 R74, RZ, RZ, R25 ;  /* 0x000000ffff4a7224 */ /* 0x000fe400078e0019 */
        /* <DEDUP_REMOVED lines=34> */
[----:B------:R-:W-:-:S04]  /*1b40*/  IMAD.WIDE R24, R29, 0x2, R142 ;  /* 0x000000021d187825 */ /* 0x000fc800078e028e */
[----:B------:R-:W-:Y:S02]  /*1b50*/  IMAD R127, R30, 0x30, RZ ;  /* 0x000000301e7f7824 */ /* 0x000fe400078e02ff */
[----:B------:R-:W-:Y:S02]  /*1b60*/  IMAD.MOV.U32 R121, RZ, RZ, R24 ;  /* 0x000000ffff797224 */ /* 0x000fe400078e0018 */
[----:B------:R-:W-:Y:S02]  /*1b70*/  IMAD.MOV.U32 R98, RZ, RZ, R25 ;  /* 0x000000ffff627224 */ /* 0x000fe400078e0019 */
[----:B------:R-:W-:-:S04]  /*1b80*/  IMAD.WIDE R24, R127, 0x2, R142 ;  /* 0x000000027f187825 */ /* 0x000fc800078e028e */
[----:B------:R-:W-:Y:S02]  /*1b90*/  IMAD R129, R30, 0x2f, RZ ;  /* 0x0000002f1e817824 */ /* 0x000fe400078e02ff */
[----:B------:R-:W-:-:S04]  /*1ba0*/  IMAD.WIDE R126, R127, 0x2, R140 ;  /* 0x000000027f7e7825 */ /* 0x000fc800078e028c */
[----:B------:R-:W-:Y:S02]  /*1bb0*/  IMAD.MOV.U32 R125, RZ, RZ, R24 ;  /* 0x000000ffff7d7224 */ /* 0x000fe400078e0018 */
[----:B------:R-:W-:Y:S02]  /*1bc0*/  IMAD.MOV.U32 R102, RZ, RZ, R25 ;  /* 0x000000ffff667224 */ /* 0x000fe400078e0019 */
[----:B------:R-:W-:-:S04]  /*1bd0*/  IMAD.WIDE R24, R129, 0x2, R142 ;  /* 0x0000000281187825 */ /* 0x000fc800078e028e */
[----:B------:R-:W-:Y:S02]  /*1be0*/  IMAD R131, R30, 0x2e, RZ ;  /* 0x0000002e1e837824 */ /* 0x000fe400078e02ff */
[----:B------:R-:W-:Y:S02]  /*1bf0*/  IMAD.MOV.U32 R104, RZ, RZ, R127 ;  /* 0x000000ffff687224 */ /* 0x000fe400078e007f */
[----:B------:R-:W-:-:S04]  /*1c00*/  IMAD.WIDE R128, R129, 0x2, R140 ;  /* 0x0000000281807825 */ /* 0x000fc800078e028c */
[----:B------:R-:W-:Y:S02]  /*1c10*/  IMAD.MOV.U32 R127, RZ, RZ, R24 ;  /* 0x000000ffff7f7224 */ /* 0x000fe400078e0018 */
[----:B------:R-:W-:Y:S02]  /*1c20*/  IMAD.MOV.U32 R106, RZ, RZ, R25 ;  /* 0x000000ffff6a7224 */ /* 0x000fe400078e0019 */
[----:B------:R-:W-:Y:S02]  /*1c30*/  IMAD.MOV.U32 R111, RZ, RZ, R26 ;  /* 0x000000ffff6f7224 */ /* 0x000fe400078e001a */
[----:B------:R-:W-:Y:S02]  /*1c40*/  IMAD.MOV.U32 R88, RZ, RZ, R27 ;  /* 0x000000ffff587224 */ /* 0x000fe400078e001b */
[----:B------:R-:W-:-:S04]  /*1c50*/  IMAD.WIDE R24, R131, 0x2, R142 ;  /* 0x0000000283187825 */ /* 0x000fc800078e028e */
[----:B------:R-:W-:-:S04]  /*1c60*/  IMAD.WIDE R26, R3, 0x2, R140 ;  /* 0x00000002031a7825 */ /* 0x000fc800078e028c */
[----:B------:R-:W-:Y:S02]  /*1c70*/  IMAD R133, R30, 0x2d, RZ ;  /* 0x0000002d1e857824 */ /* 0x000fe400078e02ff */
[----:B------:R-:W-:Y:S02]  /*1c80*/  IMAD.MOV.U32 R108, RZ, RZ, R129 ;  /* 0x000000ffff6c7224 */ /* 0x000fe400078e0081 */
[----:B------:R-:W-:-:S04]  /*1c90*/  IMAD.WIDE R130, R131, 0x2, R140 ;  /* 0x0000000283827825 */ /* 0x000fc800078e028c */
[----:B------:R-:W-:Y:S02]  /*1ca0*/  IMAD.MOV.U32 R129, RZ, RZ, R24 ;  /* 0x000000ffff817224 */ /* 0x000fe400078e0018 */
[----:B------:R-:W-:Y:S02]  /*1cb0*/  IMAD.MOV.U32 R110, RZ, RZ, R25 ;  /* 0x000000ffff6e7224 */ /* 0x000fe400078e0019 */
[----:B------:R-:W-:Y:S02]  /*1cc0*/  IMAD.MOV.U32 R96, RZ, RZ, R27 ;  /* 0x000000ffff607224 */ /* 0x000fe400078e001b */
[----:B------:R-:W-:-:S04]  /*1cd0*/  IMAD.WIDE R24, R133, 0x2, R142 ;  /* 0x0000000285187825 */ /* 0x000fc800078e028e */
[----:B------:R-:W-:Y:S02]  /*1ce0*/  IMAD.MOV.U32 R115, RZ, RZ, R28 ;  /* 0x000000ffff737224 */ /* 0x000fe400078e001c */
[----:B------:R-:W-:Y:S02]  /*1cf0*/  IMAD R27, R30, 0x2c, RZ ;  /* 0x0000002c1e1b7824 */ /* 0x000fe400078e02ff */
[----:B------:R-:W-:-:S04]  /*1d00*/  IMAD.WIDE R28, R29, 0x2, R140 ;  /* 0x000000021d1c7825 */ /* 0x000fc800078e028c */
[----:B------:R-:W-:Y:S02]  /*1d10*/  IMAD.MOV.U32 R112, RZ, RZ, R131 ;  /* 0x000000ffff707224 */ /* 0x000fe400078e0083 */
[----:B------:R-:W-:-:S04]  /*1d20*/  IMAD.WIDE R132, R133, 0x2, R140 ;  /* 0x0000000285847825 */ /* 0x000fc800078e028c */
[----:B------:R-:W-:Y:S02]  /*1d30*/  IMAD.MOV.U32 R131, RZ, RZ, R24 ;  /* 0x000000ffff837224 */ /* 0x000fe400078e0018 */
[----:B------:R-:W-:Y:S02]  /*1d40*/  IMAD.MOV.U32 R114, RZ, RZ, R25 ;  /* 0x000000ffff727224 */ /* 0x000fe400078e0019 */
[----:B------:R-:W-:Y:S02]  /*1d50*/  IMAD.MOV.U32 R119, RZ, RZ, R26 ;  /* 0x000000ffff777224 */ /* 0x000fe400078e001a */
[----:B------:R-:W-:-:S04]  /*1d60*/  IMAD.WIDE R24, R27, 0x2, R142 ;  /* 0x000000021b187825 */ /* 0x000fc800078e028e */
[----:B------:R-:W-:Y:S02]  /*1d70*/  IMAD R3, R30, 0x2b, RZ ;  /* 0x0000002b1e037824 */ /* 0x000fe400078e02ff */
[----:B------:R-:W-:Y:S02]  /*1d80*/  IMAD.MOV.U32 R100, RZ, RZ, R29 ;  /* 0x000000ffff647224 */ /* 0x000fe400078e001d */
[----:B------:R-:W-:-:S04]  /*1d90*/  IMAD.WIDE R26, R27, 0x2, R140 ;  /* 0x000000021b1a7825 */ /* 0x000fc800078e028c */
[----:B------:R-:W-:Y:S02]  /*1da0*/  IMAD R29, R30, 0x2a, RZ ;  /* 0x0000002a1e1d7824 */ /* 0x000fe400078e02ff */
[----:B------:R-:W-:Y:S02]  /*1db0*/  IMAD.MOV.U32 R116, RZ, RZ, R133 ;  /* 0x000000ffff747224 */ /* 0x000fe400078e0085 */
[----:B------:R-:W-:Y:S02]  /*1dc0*/  IMAD.MOV.U32 R133, RZ, RZ, R24 ;  /* 0x000000ffff857224 */ /* 0x000fe400078e0018 */
[----:B------:R-:W-:Y:S02]  /*1dd0*/  IMAD.MOV.U32 R118, RZ, RZ, R25 ;  /* 0x000000ffff767224 */ /* 0x000fe400078e0019 */
[----:B------:R-:W-:-:S04]  /*1de0*/  IMAD.WIDE R134, R3, 0x2, R142 ;  /* 0x0000000203867825 */ /* 0x000fc800078e028e */
[----:B------:R-:W-:-:S04]  /*1df0*/  IMAD.WIDE R24, R3, 0x2, R140 ;  /* 0x0000000203187825 */ /* 0x000fc800078e028c */
[----:B------:R-:W-:Y:S02]  /*1e00*/  IMAD.MOV.U32 R80, RZ, RZ, R26 ;  /* 0x000000ffff507224 */ /* 0x000fe400078e001a */
[----:B------:R-:W-:Y:S02]  /*1e10*/  IMAD.MOV.U32 R120, RZ, RZ, R27 ;  /* 0x000000ffff787224 */ /* 0x000fe400078e001b */
[----:B------:R-:W-:-:S04]  /*1e20*/  IMAD.WIDE R26, R29, 0x2, R142 ;  /* 0x000000021d1a7825 */ /* 0x000fc800078e028e */
[----:B------:R-:W-:Y:S01]  /*1e30*/  IMAD.MOV.U32 R122, RZ, RZ, R135 ;  /* 0x000000ffff7a7224 */ /* 0x000fe200078e0087 */
[----:B------:R-:W-:Y:S01]  /*1e40*/  STL [R1+0x18], R26 ;  /* 0x0000181a01007387 */ /* 0x000fe20000100800 */
[----:B------:R-:W-:Y:S02]  /*1e50*/  IMAD.MOV.U32 R135, RZ, RZ, R24 ;  /* 0x000000ffff877224 */ /* 0x000fe400078e0018 */
[----:B------:R-:W-:Y:S01]  /*1e60*/  IMAD.MOV.U32 R124, RZ, RZ, R25 ;  /* 0x000000ffff7c7224 */ /* 0x000fe200078e0019 */
[----:B------:R0:W-:Y:S01]  /*1e70*/  STL [R1+0x10], R27 ;  /* 0x0000101b01007387 */ /* 0x0001e20000100800 */
[----:B------:R-:W-:Y:S02]  /*1e80*/  IMAD R3, R30, 0x29, RZ ;  /* 0x000000291e037824 */ /* 0x000fe400078e02ff */
[----:B------:R-:W-:-:S04]  /*1e90*/  IMAD.WIDE R24, R29, 0x2, R140 ;  /* 0x000000021d187825 */ /* 0x000fc800078e028c */
[C---:B------:R-:W-:Y:S01]  /*1ea0*/  IMAD R33, R30.reuse, 0x28, RZ ;  /* 0x000000281e217824 */ /* 0x040fe200078e02ff */
[----:B------:R-:W-:Y:S01]  /*1eb0*/  STL [R1+0x20], R24 ;  /* 0x0000201801007387 */ /* 0x000fe20000100800 */
[----:B------:R-:W-:Y:S02]  /*1ec0*/  IMAD.MOV.U32 R123, RZ, RZ, R28 ;  /* 0x000000ffff7b7224 */ /* 0x000fe400078e001c */
[C---:B0-----:R-:W-:Y:S01]  /*1ed0*/  IMAD.WIDE R26, R3.reuse, 0x2, R142 ;  /* 0x00000002031a7825 */ /* 0x041fe200078e028e */
[----:B------:R0:W-:Y:S03]  /*1ee0*/  STL [R1+0x1c], R25 ;  /* 0x00001c1901007387 */ /* 0x0001e60000100800 */
[----:B------:R-:W-:Y:S01]  /*1ef0*/  IMAD.WIDE R28, R3, 0x2, R140 ;  /* 0x00000002031c7825 */ /* 0x000fe200078e028c */
[----:B------:R-:W-:Y:S03]  /*1f00*/  STL [R1+0x28], R26 ;  /* 0x0000281a01007387 */ /* 0x000fe60000100800 */
[----:B------:R-:W-:Y:S01]  /*1f10*/  IMAD R3, R30, 0x26, RZ ;  /* 0x000000261e037824 */ /* 0x000fe200078e02ff */
[----:B------:R1:W-:Y:S01]  /*1f20*/  STL [R1+0x24], R27 ;  /* 0x0000241b01007387 */ /* 0x0003e20000100800 */
[----:B0-----:R-:W-:-:S03]  /*1f30*/  IMAD.WIDE R24, R33, 0x2, R142 ;  /* 0x0000000221187825 */ /* 0x001fc600078e028e */
[----:B------:R-:W-:Y:S04]  /*1f40*/  STL [R1+0x30], R28 ;  /* 0x0000301c01007387 */ /* 0x000fe80000100800 */
[----:B------:R0:W-:Y:S01]  /*1f50*/  STL [R1+0x2c], R29 ;  /* 0x00002c1d01007387 */ /* 0x0001e20000100800 */
[----:B-1----:R-:W-:-:S03]  /*1f60*/  IMAD R27, R30, 0x27, RZ ;  /* 0x000000271e1b7824 */ /* 0x002fc600078e02ff */
[----:B------:R-:W-:Y:S04]  /*1f70*/  STL [R1+0x38], R24 ;  /* 0x0000381801007387 */ /* 0x000fe80000100800 */
[----:B------:R1:W-:Y:S01]  /*1f80*/  STL [R1+0x34], R25 ;  /* 0x0000341901007387 */ /* 0x0003e20000100800 */
[----:B0-----:R-:W-:Y:S01]  /*1f90*/  IMAD.WIDE R28, R33, 0x2, R140 ;  /* 0x00000002211c7825 */ /* 0x001fe200078e028c */
[----:B------:R-:W-:-:S04]  /*1fa0*/  CS2R R32, SRZ ;  /* 0x0000000000207805 */ /* 0x000fc8000001ff00 */
[----:B------:R-:W-:Y:S01]  /*1fb0*/  STL [R1+0x40], R28 ;  /* 0x0000401c01007387 */ /* 0x000fe20000100800 */
[----:B-1----:R-:W-:-:S03]  /*1fc0*/  IMAD.WIDE R24, R27, 0x2, R142 ;  /* 0x000000021b187825 */ /* 0x002fc600078e028e */
[----:B------:R0:W-:Y:S01]  /*1fd0*/  STL [R1+0x3c], R29 ;  /* 0x00003c1d01007387 */ /* 0x0001e20000100800 */
[----:B------:R-:W-:-:S03]  /*1fe0*/  IMAD.WIDE R26, R27, 0x2, R140 ;  /* 0x000000021b1a7825 */ /* 0x000fc600078e028c */
[----:B------:R-:W-:Y:S04]  /*1ff0*/  STL [R1+0x48], R24 ;  /* 0x0000481801007387 */ /* 0x000fe80000100800 */
[----:B------:R1:W-:Y:S01]  /*2000*/  STL [R1+0x44], R25 ;  /* 0x0000441901007387 */ /* 0x0003e20000100800 */
[----:B0-----:R-:W-:-:S03]  /*2010*/  IMAD R29, R30, 0x25, RZ ;  /* 0x000000251e1d7824 */ /* 0x001fc600078e02ff */
[----:B------:R-:W-:Y:S04]  /*2020*/  STL [R1+0x50], R26 ;  /* 0x0000501a01007387 */ /* 0x000fe80000100800 */
[----:B------:R0:W-:Y:S01]  /*2030*/  STL [R1+0x4c], R27 ;  /* 0x00004c1b01007387 */ /* 0x0001e20000100800 */
[----:B-1----:R-:W-:-:S05]  /*2040*/  IMAD.WIDE R24, R3, 0x2, R142 ;  /* 0x0000000203187825 */ /* 0x002fca00078e028e */
[----:B------:R-:W-:Y:S01]  /*2050*/  STL [R1+0x58], R24 ;  /* 0x0000581801007387 */ /* 0x000fe20000100800 */
[----:B0-----:R-:W-:-:S03]  /*2060*/  IMAD.WIDE R26, R3, 0x2, R140 ;  /* 0x00000002031a7825 */ /* 0x001fc600078e028c */
[----:B------:R0:W-:Y:S01]  /*2070*/  STL [R1+0x54], R25 ;  /* 0x0000541901007387 */ /* 0x0001e20000100800 */
[----:B------:R-:W-:-:S03]  /*2080*/  IMAD R3, R30, 0x24, RZ ;  /* 0x000000241e037824 */ /* 0x000fc600078e02ff */
[----:B------:R-:W-:Y:S04]  /*2090*/  STL [R1+0x60], R26 ;  /* 0x0000601a01007387 */ /* 0x000fe80000100800 */
[----:B------:R1:W-:Y:S01]  /*20a0*/  STL [R1+0x5c], R27 ;  /* 0x00005c1b01007387 */ /* 0x0003e20000100800 */
[----:B0-----:R-:W-:-:S04]  /*20b0*/  IMAD.WIDE R24, R29, 0x2, R142 ;  /* 0x000000021d187825 */ /* 0x001fc800078e028e */
[--C-:B------:R-:W-:Y:S01]  /*20c0*/  IMAD.WIDE R28, R29, 0x2, R140.reuse ;  /* 0x000000021d1c7825 */ /* 0x100fe200078e028c */
[----:B------:R-:W-:Y:S03]  /*20d0*/  STL [R1+0x68], R24 ;  /* 0x0000681801007387 */ /* 0x000fe60000100800 */
[C---:B-1----:R-:W-:Y:S01]  /*20e0*/  IMAD.WIDE R26, R3.reuse, 0x2, R140 ;  /* 0x00000002031a7825 */ /* 0x042fe200078e028c */
[----:B------:R0:W-:Y:S04]  /*20f0*/  STL [R1+0x64], R25 ;  /* 0x0000641901007387 */ /* 0x0001e80000100800 */
[----:B------:R-:W-:Y:S04]  /*2100*/  STL [R1+0x70], R28 ;  /* 0x0000701c01007387 */ /* 0x000fe80000100800 */
[----:B------:R1:W-:Y:S01]  /*2110*/  STL [R1+0x6c], R29 ;  /* 0x00006c1d01007387 */ /* 0x0003e20000100800 */
[----:B0-----:R-:W-:-:S04]  /*2120*/  IMAD.WIDE R24, R3, 0x2, R142 ;  /* 0x0000000203187825 */ /* 0x001fc800078e028e */
[C---:B------:R-:W-:Y:S01]  /*2130*/  IMAD R3, R30.reuse, 0x22, RZ ;  /* 0x000000221e037824 */ /* 0x040fe200078e02ff */
[----:B------:R-:W-:Y:S01]  /*2140*/  STL [R1+0x78], R24 ;  /* 0x0000781801007387 */ /* 0x000fe20000100800 */
[----:B-1----:R-:W-:-:S03]  /*2150*/  IMAD R29, R30, 0x23, RZ ;  /* 0x000000231e1d7824 */ /* 0x002fc600078e02ff */
[----:B------:R0:W-:Y:S04]  /*2160*/  STL [R1+0x74], R25 ;  /* 0x0000741901007387 */ /* 0x0001e80000100800 */
        /* <DEDUP_REMOVED lines=10> */
[C---:B------:R-:W-:Y:S01]  /*2210*/  IMAD.SHL.U32 R3, R30.reuse, 0x20, RZ ;  /* 0x000000201e037824 */ /* 0x040fe200078e00ff */
        /* <DEDUP_REMOVED lines=178> */
[----:B------:R1:W-:Y:S04]  /*2d40*/  STL [R1+0x234], R28 ;  /* 0x0002341c01007387 */ /* 0x0003e80000100800 */
[----:B------:R-:W-:Y:S01]  /*2d50*/  STL [R1+0x230], R29 ;  /* 0x0002301d01007387 */ /* 0x000fe20000100800 */
        /* <DEDUP_REMOVED lines=43> */
[----:B------:R-:W-:Y:S01]  /*3010*/  IMAD.MOV.U32 R3, RZ, RZ, RZ ;  /* 0x000000ffff037224 */ /* 0x000fe200078e00ff */
[----:B------:R-:W-:Y:S01]  /*3020*/  STL [R1+0x29c], R24 ;  /* 0x00029c1801007387 */ /* 0x000fe20000100800 */
[----:B-1----:R-:W-:-:S03]  /*3030*/  IMAD.WIDE R28, R30, 0x2, R142 ;  /* 0x000000021e1c7825 */ /* 0x002fc600078e028e */
[----:B------:R0:W-:Y:S04]  /*3040*/  STL [R1+0x298], R25 ;  /* 0x0002981901007387 */ /* 0x0001e80000100800 */
[----:B------:R-:W-:Y:S04]  /*3050*/  STL [R1+0x2a4], R26 ;  /* 0x0002a41a01007387 */ /* 0x000fe80000100800 */
[----:B------:R1:W-:Y:S01]  /*3060*/  STL [R1+0x2a0], R27 ;  /* 0x0002a01b01007387 */ /* 0x0003e20000100800 */
[----:B0-----:R-:W-:-:S03]  /*3070*/  IMAD.WIDE R24, R30, 0x2, R140 ;  /* 0x000000021e187825 */ /* 0x001fc600078e028c */
[----:B------:R-:W-:Y:S01]  /*3080*/  STL [R1+0x2ac], R28 ;  /* 0x0002ac1c01007387 */ /* 0x000fe20000100800 */
[----:B------:R-:W-:-:S03]  /*3090*/  IMAD.SHL.U32 R30, R30, 0x40, RZ ;  /* 0x000000401e1e7824 */ /* 0x000fc600078e00ff */
[----:B------:R0:W-:Y:S01]  /*30a0*/  STL [R1+0x2a8], R29 ;  /* 0x0002a81d01007387 */ /* 0x0001e20000100800 */
[----:B-1----:R-:W-:-:S03]  /*30b0*/  CS2R R26, SRZ ;  /* 0x00000000001a7805 */ /* 0x002fc6000001ff00 */
[----:B------:R-:W-:Y:S04]  /*30c0*/  STL [R1+0x2b4], R24 ;  /* 0x0002b41801007387 */ /* 0x000fe80000100800 */
[----:B------:R1:W-:Y:S01]  /*30d0*/  STL [R1+0x2b0], R25 ;  /* 0x0002b01901007387 */ /* 0x0003e20000100800 */
[----:B0-----:R-:W-:-:S03]  /*30e0*/  CS2R R28, SRZ ;  /* 0x00000000001c7805 */ /* 0x001fc6000001ff00 */
[----:B------:R0:W-:Y:S01]  /*30f0*/  STL [R1+0x2f0], R137 ;  /* 0x0002f08901007387 */ /* 0x0001e20000100800 */
[----:B-1----:R-:W-:-:S04]  /*3100*/  SHF.R.S32.HI R25, RZ, 0x1f, R30 ;  /* 0x0000001fff197819 */ /* 0x002fc8000001141e */
[C---:B------:R-:W-:Y:S01]  /*3110*/  SHF.L.U64.HI R136, R30.reuse, 0x1, R25 ;  /* 0x000000011e887819 */ /* 0x040fe20000010219 */
[----:B0-----:R-:W-:Y:S01]  /*3120*/  IMAD.SHL.U32 R137, R30, 0x2, RZ ;  /* 0x000000021e897824 */ /* 0x001fe200078e00ff */
[----:B------:R-:W-:Y:S02]  /*3130*/  CS2R R24, SRZ ;  /* 0x0000000000187805 */ /* 0x000fe4000001ff00 */
[----:B------:R-:W-:-:S07]  /*3140*/  CS2R R30, SRZ ;  /* 0x00000000001e7805 */ /* 0x000fce000001ff00 */
.L_x_1:
[----:B------:R-:W0:Y:S01]  /*3150*/  LDC R154, c[0x0][0x230] ;  /* 0x00008c00ff9a7b82 */ /* 0x000e220000000800 */
[----:B------:R1:W-:Y:S01]  /*3160*/  STL [R1+0x364], R23 ;  /* 0x0003641701007387 */ /* 0x0003e20000100800 */
[----:B------:R-:W-:Y:S02]  /*3170*/  MOV R137, UR49 ;  /* 0x0000003100897c02 */ /* 0x000fe40008000f00 */
[----:B------:R-:W-:Y:S01]  /*3180*/  MOV R138, UR48 ;  /* 0x00000030008a7c02 */ /* 0x000fe20008000f00 */
[----:B------:R2:W-:Y:S04]  /*3190*/  STL [R1+0x360], R16 ;  /* 0x0003601001007387 */ /* 0x0005e80000100800 */
[----:B------:R-:W-:Y:S04]  /*31a0*/  STL [R1+0x35c], R248 ;  /* 0x00035cf801007387 */ /* 0x000fe80000100800 */
[----:B------:R-:W-:Y:S04]  /*31b0*/  STL [R1+0x358], R21 ;  /* 0x0003581501007387 */ /* 0x000fe80000100800 */
[----:B------:R-:W-:Y:S04]  /*31c0*/  STL [R1+0x354], R15 ;  /* 0x0003540f01007387 */ /* 0x000fe80000100800 */
[----:B------:R-:W-:Y:S01]  /*31d0*/  STL [R1+0x350], R250 ;  /* 0x000350fa01007387 */ /* 0x000fe20000100800 */
[----:B0-----:R-:W-:-:S03]  /*31e0*/  IMAD R154, R3, -0x40, R154 ;  /* 0xffffffc0039a7824 */ /* 0x001fc600078e029a */
[----:B------:R-:W-:Y:S02]  /*31f0*/  STL [R1+0x34c], R19 ;  /* 0x00034c1301007387 */ /* 0x000fe40000100800 */
[----:B------:R-:W-:Y:S02]  /*3200*/  ISETP.GT.AND P0, PT, R154, RZ, PT ;  /* 0x000000ff9a00720c */ /* 0x000fe40003f04270 */
[----:B------:R-:W-:Y:S04]  /*3210*/  STL [R1+0x348], R14 ;  /* 0x0003480e01007387 */ /* 0x000fe80000100800 */
[----:B------:R-:W-:Y:S04]  /*3220*/  STL [R1+0x344], R252 ;  /* 0x000344fc01007387 */ /* 0x000fe80000100800 */
[----:B------:R-:W-:Y:S04]  /*3230*/  STL [R1+0x340], R18 ;  /* 0x0003401201007387 */ /* 0x000fe80000100800 */
[----:B------:R-:W-:Y:S04]  /*3240*/  STL [R1+0x33c], R12 ;  /* 0x00033c0c01007387 */ /* 0x000fe80000100800 */
[----:B------:R-:W-:Y:S01]  /*3250*/  STL [R1+0x338], R0 ;  /* 0x0003380001007387 */ /* 0x000fe20000100800 */
[----:B-1----:R-:W-:-:S03]  /*3260*/  PRMT R23, RZ, 0x7610, R23 ;  /* 0x00007610ff177816 */ /* 0x002fc60000000017 */
[----:B------:R-:W-:Y:S01]  /*3270*/  STL [R1+0x2f8], R2 ;  /* 0x0002f80201007387 */ /* 0x000fe20000100800 */
[----:B------:R-:W-:-:S03]  /*3280*/  @P0 IMAD.MOV.U32 R139, RZ, RZ, R141 ;  /* 0x000000ffff8b0224 */ /* 0x000fc600078e008d */
[----:B------:R0:W-:Y:S04]  /*3290*/  STL [R1+0x2f4], R136 ;  /* 0x0002f48801007387 */ /* 0x0001e80000100800 */
[----:B------:R1:W-:Y:S04]  /*32a0*/  STL [R1+0x2e0], R137 ;  /* 0x0002e08901007387 */ /* 0x0003e80000100800 */
[----:B------:R3:W-:Y:S01]  /*32b0*/  STL [R1+0x2dc], R138 ;  /* 0x0002dc8a01007387 */ /* 0x0007e20000100800 */
[----:B--2---:R-:W-:Y:S02]  /*32c0*/  PRMT R16, RZ, 0x7610, R16 ;  /* 0x00007610ff107816 */ /* 0x004fe40000000010 */
[----:B0-----:R-:W-:Y:S01]  /*32d0*/  MOV R136, UR53 ;  /* 0x0000003500887c02 */ /* 0x001fe20008000f00 */
[----:B------:R-:W2:Y:S01]  /*32e0*/  LDL R145, [R1+0x2a4] ;  /* 0x0002a40001917983 */ /* 0x000ea20000100800 */
[----:B-1----:R-:W-:Y:S01]  /*32f0*/  MOV R137, UR52 ;  /* 0x0000003400897c02 */ /* 0x002fe20008000f00 */
[----:B---3--:R-:W-:-:S05]  /*3300*/  @P0 IMAD.MOV.U32 R138, RZ, RZ, R140 ;  /* 0x000000ffff8a0224 */ /* 0x008fca00078e008c */
[----:B------:R0:W3:Y:S02]  /*3310*/  @P0 LDG.E.U16 R23, desc[UR6][R138.64] ;  /* 0x000000068a170981 */ /* 0x0000e4000c1e1500 */
[----:B0-----:R-:W-:Y:S02]  /*3320*/  @P0 IMAD.MOV.U32 R138, RZ, RZ, R142 ;  /* 0x000000ffff8a0224 */ /* 0x001fe400078e008e */
[----:B------:R-:W-:-:S05]  /*3330*/  @P0 IMAD.MOV.U32 R139, RZ, RZ, R143 ;  /* 0x000000ffff8b0224 */ /* 0x000fca00078e008f */
[----:B------:R-:W4:Y:S04]  /*3340*/  @P0 LDG.E.U16 R16, desc[UR6][R138.64] ;  /* 0x000000068a100981 */ /* 0x000f28000c1e1500 */
[----:B------:R0:W-:Y:S04]  /*3350*/  STL [R1+0x2d8], R136 ;  /* 0x0002d88801007387 */ /* 0x0001e80000100800 */
[----:B------:R1:W-:Y:S01]  /*3360*/  STL [R1+0x2d4], R137 ;  /* 0x0002d48901007387 */ /* 0x0003e20000100800 */
[----:B0-----:R-:W-:Y:S02]  /*3370*/  MOV R136, UR57 ;  /* 0x0000003900887c02 */ /* 0x001fe40008000f00 */
[----:B-1----:R-:W-:-:S03]  /*3380*/  MOV R137, UR56 ;  /* 0x0000003800897c02 */ /* 0x002fc60008000f00 */
[----:B------:R-:W-:Y:S04]  /*3390*/  STL [R1+0x2fc], R136 ;  /* 0x0002fc8801007387 */ /* 0x000fe80000100800 */
[----:B------:R-:W-:Y:S04]  /*33a0*/  STL [R1+0x300], R137 ;  /* 0x0003008901007387 */ /* 0x000fe80000100800 */
[----:B------:R-:W-:Y:S04]  /*33b0*/  STL [R1+0x304], R3 ;  /* 0x0003040301007387 */ /* 0x000fe80000100800 */
[----:B------:R-:W-:Y:S04]  /*33c0*/  STL [R1+0x30c], R140 ;  /* 0x00030c8c01007387 */ /* 0x000fe80000100800 */
[----:B------:R-:W-:Y:S04]  /*33d0*/  STL [R1+0x308], R141 ;  /* 0x0003088d01007387 */ /* 0x000fe80000100800 */
[----:B---3--:R0:W-:Y:S04]  /*33e0*/  STL [R1+0x2d0], R23 ;  /* 0x0002d01701007387 */ /* 0x0081e80000100800 */
[----:B0-----:R-:W3:Y:S04]  /*33f0*/  LDL.LU R23, [R1+0x364] ;  /* 0x0003640001177983 */ /* 0x001ee80000300800 */
[----:B------:R-:W-:Y:S04]  /*3400*/  STL [R1+0x314], R142 ;  /* 0x0003148e01007387 */ /* 0x000fe80000100800 */
[----:B------:R-:W-:Y:S04]  /*3410*/  STL [R1+0x310], R143 ;  /* 0x0003108f01007387 */ /* 0x000fe80000100800 */
[----:B----4-:R0:W-:Y:S04]  /*3420*/  STL [R1+0x2cc], R16 ;  /* 0x0002cc1001007387 */ /* 0x0101e80000100800 */
[----:B0-----:R-:W4:Y:S04]  /*3430*/  LDL.LU R16, [R1+0x360] ;  /* 0x0003600001107983 */ /* 0x001f280000300800 */
[----:B------:R-:W5:Y:S04]  /*3440*/  LDL R138, [R1+0x2b0] ;  /* 0x0002b000018a7983 */ /* 0x000f680000100800 */
[----:B------:R-:W5:Y:S01]  /*3450*/  LDL R139, [R1+0x2b4] ;  /* 0x0002b400018b7983 */ /* 0x000f620000100800 */
[----:B------:R-:W-:-:S02]  /*3460*/  ISETP.GT.AND P1, PT, R154, 0x1, PT ;  /* 0x000000019a00780c */ /* 0x000fc40003f24270 */
[----:B------:R-:W-:-:S11]  /*3470*/  PRMT R248, RZ, 0x7610, R248 ;  /* 0x00007610fff87816 */ /* 0x000fd600000000f8 */
[----:B-----5:R-:W-:-:S04]  /*3480*/  @P1 LOP3.LUT R139, R139, R138, RZ, 0x3c, !PT ;  /* 0x0000008a8b8b1212 */ /* 0x020fc800078e3cff */
[----:B------:R-:W-:-:S04]  /*3490*/  @P1 LOP3.LUT R138, R139, R138, RZ, 0x3c, !PT ;  /* 0x0000008a8b8a1212 */ /* 0x000fc800078e3cff */
[----:B------:R-:W-:-:S05]  /*34a0*/  @P1 LOP3.LUT R139, R139, R138, RZ, 0x3c, !PT ;  /* 0x0000008a8b8b1212 */ /* 0x000fca00078e3cff */
[----:B------:R-:W5:Y:S04]  /*34b0*/  @P1 LDG.E.U16 R248, desc[UR6][R138.64] ;  /* 0x000000068af81981 */ /* 0x000f68000c1e1500 */
[----:B-----5:R0:W-:Y:S04]  /*34c0*/  STL [R1+0x2c8], R248 ;  /* 0x0002c8f801007387 */ /* 0x0201e80000100800 */
[----:B0-----:R-:W5:Y:S04]  /*34d0*/  LDL.LU R248, [R1+0x35c] ;  /* 0x00035c0001f87983 */ /* 0x001f680000300800 */
[----:B------:R-:W2:Y:S04]  /*34e0*/  LDL R138, [R1+0x2a8] ;  /* 0x0002a800018a7983 */ /* 0x000ea80000100800 */
[----:B------:R-:W2:Y:S01]  /*34f0*/  LDL R139, [R1+0x2ac] ;  /* 0x0002ac00018b7983 */ /* 0x000ea20000100800 */
[----:B------:R-:W-:-:S02]  /*3500*/  PRMT R21, RZ, 0x7610, R21 ;  /* 0x00007610ff157816 */ /* 0x000fc40000000015 */
[----:B--2---:R-:W-:-:S04]  /*3510*/  @P1 LOP3.LUT R139, R139, R138, RZ, 0x3c, !PT ;  /* 0x0000008a8b8b1212 */ /* 0x004fc800078e3cff */
[----:B------:R-:W-:-:S04]  /*3520*/  @P1 LOP3.LUT R138, R139, R138, RZ, 0x3c, !PT ;  /* 0x0000008a8b8a1212 */ /* 0x000fc800078e3cff */
[----:B------:R-:W-:-:S05]  /*3530*/  @P1 LOP3.LUT R139, R139, R138, RZ, 0x3c, !PT ;  /* 0x0000008a8b8b1212 */ /* 0x000fca00078e3cff */
[----:B------:R-:W2:Y:S01]  /*3540*/  @P1 LDG.E.U16 R21, desc[UR6][R138.64] ;  /* 0x000000068a151981 */ /* 0x000ea2000c1e1500 */
[----:B------:R-:W-:Y:S02]  /*3550*/  ISETP.GT.AND P2, PT, R154, 0x2, PT ;  /* 0x000000029a00780c */ /* 0x000fe40003f44270 */
[----:B------:R-:W-:Y:S01]  /*3560*/  PRMT R15, RZ, 0x7610, R15 ;  /* 0x00007610ff0f7816 */ /* 0x000fe2000000000f */
[----:B--2---:R0:W-:Y:S04]  /*3570*/  STL [R1+0x2c4], R21 ;  /* 0x0002c41501007387 */ /* 0x0041e80000100800 */
[----:B0-----:R-:W2:Y:S04]  /*3580*/  LDL.LU R21, [R1+0x358] ;  /* 0x0003580001157983 */ /* 0x001ea80000300800 */
[----:B------:R-:W3:Y:S02]  /*3590*/  LDL R139, [R1+0x2a0] ;  /* 0x0002a000018b7983 */ /* 0x000ee40000100800 */
[----:B------:R-:W-:-:S02]  /*35a0*/  @P2 IMAD.MOV.U32 R138, RZ, RZ, R145 ;  /* 0x000000ffff8a2224 */ /* 0x000fc400078e0091 */
[----:B------:R-:W4:Y:S04]  /*35b0*/  LDL R145, [R1+0x27c] ;  /* 0x00027c0001917983 */ /* 0x000f280000100800 */
[----:B---3--:R-:W3:Y:S04]  /*35c0*/  @P2 LDG.E.U16 R15, desc[UR6][R138.64] ;  /* 0x000000068a0f2981 */ /* 0x008ee8000c1e1500 */
[----:B---3--:R0:W-:Y:S04]  /*35d0*/  STL [R1+0x2c0], R15 ;  /* 0x0002c00f01007387 */ /* 0x0081e80000100800 */
[----:B0-----:R-:W3:Y:S04]  /*35e0*/  LDL.LU R15, [R1+0x354] ;  /* 0x00035400010f7983 */ /* 0x001ee80000300800 */
[----:B------:R-:W5:Y:S04]  /*35f0*/  LDL R138, [R1+0x298] ;  /* 0x00029800018a7983 */ /* 0x000f680000100800 */
[----:B------:R-:W5:Y:S01]  /*3600*/  LDL R139, [R1+0x29c] ;  /* 0x00029c00018b7983 */ /* 0x000f620000100800 */
[----:B------:R-:W-:-:S02]  /*3610*/  PRMT R250, RZ, 0x7610, R250 ;  /* 0x00007610fffa7816 */ /* 0x000fc400000000fa */
[----:B-----5:R-:W-:-:S04]  /*3620*/  @P2 LOP3.LUT R139, R139, R138, RZ, 0x3c, !PT ;  /* 0x0000008a8b8b2212 */ /* 0x020fc800078e3cff */
[----:B------:R-:W-:-:S04]  /*3630*/  @P2 LOP3.LUT R138, R139, R138, RZ, 0x3c, !PT ;  /* 0x0000008a8b8a2212 */ /* 0x000fc800078e3cff */
[----:B------:R-:W-:-:S05]  /*3640*/  @P2 LOP3.LUT R139, R139, R138, RZ, 0x3c, !PT ;  /* 0x0000008a8b8b2212 */ /* 0x000fca00078e3cff */
[----:B------:R-:W5:Y:S01]  /*3650*/  @P2 LDG.E.U16 R250, desc[UR6][R138.64] ;  /* 0x000000068afa2981 */ /* 0x000f62000c1e1500 */
[----:B------:R-:W-:-:S03]  /*3660*/  ISETP.GT.AND P0, PT, R154, 0x3, PT ;  /* 0x000000039a00780c */ /* 0x000fc60003f04270 */
        /* <DEDUP_REMOVED lines=8> */
[----:B------:R-:W2:Y:S04]  /*36f0*/  @P0 LDG.E.U16 R19, desc[UR6][R138.64] ;  /* 0x000000068a130981 */ /* 0x000ea8000c1e1500 */
[----:B--2---:R0:W-:Y:S04]  /*3700*/  STL [R1+0x2b8], R19 ;  /* 0x0002b81301007387 */ /* 0x0041e80000100800 */
[----:B0-----:R-:W2:Y:S04]  /*3710*/  LDL.LU R19, [R1+0x34c] ;  /* 0x00034c0001137983 */ /* 0x001ea80000300800 */
[----:B------:R-:W4:Y:S04]  /*3720*/  LDL R138, [R1+0x288] ;  /* 0x00028800018a7983 */ /* 0x000f280000100800 */
[----:B------:R-:W4:Y:S01]  /*3730*/  LDL R139, [R1+0x28c] ;  /* 0x00028c00018b7983 */ /* 0x000f220000100800 */
[----:B------:R-:W-:-:S02]  /*3740*/  PRMT R14, RZ, 0x7610, R14 ;  /* 0x00007610ff0e7816 */ /* 0x000fc4000000000e */
[----:B----4-:R-:W-:-:S04]  /*3750*/  @P0 LOP3.LUT R139, R139, R138, RZ, 0x3c, !PT ;  /* 0x0000008a8b8b0212 */ /* 0x010fc800078e3cff */
[----:B------:R-:W-:-:S04]  /*3760*/  @P0 LOP3.LUT R138, R139, R138, RZ, 0x3c, !PT ;  /* 0x0000008a8b8a0212 */ /* 0x000fc800078e3cff */
[----:B------:R-:W-:-:S05]  /*3770*/  @P0 LOP3.LUT R139, R139, R138, RZ, 0x3c, !PT ;  /* 0x0000008a8b8b0212 */ /* 0x000fca00078e3cff */
[----:B------:R-:W4:Y:S01]  /*3780*/  @P0 LDG.E.U16 R14, desc[UR6][R138.64] ;  /* 0x000000068a0e0981 */ /* 0x000f22000c1e1500 */
[----:B------:R-:W-:-:S03]  /*3790*/  ISETP.GT.AND P1, PT, R154, 0x4, PT ;  /* 0x000000049a00780c */ /* 0x000fc60003f24270 */
[----:B----4-:R0:W-:Y:S04]  /*37a0*/  STL [R1+0x1c8], R14 ;  /* 0x0001c80e01007387 */ /* 0x0101e80000100800 */
[----:B0-----:R-:W4:Y:S04]  /*37b0*/  LDL.LU R14, [R1+0x348] ;  /* 0x00034800010e7983 */ /* 0x001f280000300800 */
[----:B------:R-:W3:Y:S04]  /*37c0*/  LDL R138, [R1+0x280] ;  /* 0x00028000018a7983 */ /* 0x000ee80000100800 */
[----:B------:R-:W3:Y:S01]  /*37d0*/  LDL R139, [R1+0x284] ;  /* 0x00028400018b7983 */ /* 0x000ee20000100800 */
[----:B------:R-:W-:-:S02]  /*37e0*/  PRMT R252, RZ, 0x7610, R252 ;  /* 0x00007610fffc7816 */ /* 0x000fc400000000fc */
[----:B---3--:R-:W-:-:S04]  /*37f0*/  @P1 LOP3.LUT R139, R139, R138, RZ, 0x3c, !PT ;  /* 0x0000008a8b8b1212 */ /* 0x008fc800078e3cff */
[----:B------:R-:W-:-:S04]  /*3800*/  @P1 LOP3.LUT R138, R139, R138, RZ, 0x3c, !PT ;  /* 0x0000008a8b8a1212 */ /* 0x000fc800078e3cff */
[----:B------:R-:W-:-:S05]  /*3810*/  @P1 LOP3.LUT R139, R139, R138, RZ, 0x3c, !PT ;  /* 0x0000008a8b8b1212 */ /* 0x000fca00078e3cff */
[----:B------:R-:W3:Y:S01]  /*3820*/  @P1 LDG.E.U16 R252, desc[UR6][R138.64] ;  /* 0x000000068afc1981 */ /* 0x000ee2000c1e1500 */
[----:B------:R-:W-:-:S03]  /*3830*/  PRMT R18, RZ, 0x7610, R18 ;  /* 0x00007610ff127816 */ /* 0x000fc60000000012 */
[----:B---3--:R0:W-:Y:S04]  /*3840*/  STL [R1+0x14], R252 ;  /* 0x000014fc01007387 */ /* 0x0081e80000100800 */
[----:B0-----:R-:W3:Y:S04]  /*3850*/  LDL.LU R252, [R1+0x344] ;  /* 0x0003440001fc7983 */ /* 0x001ee80000300800 */
[----:B------:R-:W5:Y:S01]  /*3860*/  LDL R139, [R1+0x278] ;  /* 0x00027800018b7983 */ /* 0x000f620000100800 */
[----:B------:R-:W-:-:S03]  /*3870*/  @P1 IMAD.MOV.U32 R138, RZ, RZ, R145 ;  /* 0x000000ffff8a1224 */ /* 0x000fc600078e0091 */
[----:B------:R-:W2:Y:S04]  /*3880*/  LDL R145, [R1+0x25c] ;  /* 0x00025c0001917983 */ /* 0x000ea80000100800 */
[----:B-----5:R-:W5:Y:S01]  /*3890*/  @P1 LDG.E.U16 R18, desc[UR6][R138.64] ;  /* 0x000000068a121981 */ /* 0x020f62000c1e1500 */
[----:B------:R-:W-:-:S03]  /*38a0*/  ISETP.GT.AND P2, PT, R154, 0x5, PT ;  /* 0x000000059a00780c */ /* 0x000fc60003f44270 */
[----:B-----5:R0:W-:Y:S04]  /*38b0*/  STL [R1+0xc], R18 ;  /* 0x00000c1201007387 */ /* 0x0201e80000100800 */
[----:B0-----:R-:W5:Y:S04]  /*38c0*/  LDL.LU R18, [R1+0x340] ;  /* 0x0003400001127983 */ /* 0x001f680000300800 */
[----:B------:R-:W4:Y:S04]  /*38d0*/  LDL R138, [R1+0x270] ;  /* 0x00027000018a7983 */ /* 0x000f280000100800 */
[----:B------:R-:W4:Y:S01]  /*38e0*/  LDL R139, [R1+0x274] ;  /* 0x00027400018b7983 */ /* 0x000f220000100800 */
[----:B------:R-:W-:-:S02]  /*38f0*/  PRMT R143, RZ, 0x7610, R143 ;  /* 0x00007610ff8f7816 */ /* 0x000fc4000000008f */
[----:B----4-:R-:W-:-:S04]  /*3900*/  @P2 LOP3.LUT R139, R139, R138, RZ, 0x3c, !PT ;  /* 0x0000008a8b8b2212 */ /* 0x010fc800078e3cff */
[----:B------:R-:W-:-:S04]  /*3910*/  @P2 LOP3.LUT R138, R139, R138, RZ, 0x3c, !PT ;  /* 0x0000008a8b8a2212 */ /* 0x000fc800078e3cff */
[----:B------:R-:W-:-:S05]  /*3920*/  @P2 LOP3.LUT R139, R139, R138, RZ, 0x3c, !PT ;  /* 0x0000008a8b8b2212 */ /* 0x000fca00078e3cff */
[----:B------:R-:W4:Y:S04]  /*3930*/  @P2 LDG.E.U16 R143, desc[UR6][R138.64] ;  /* 0x000000068a8f2981 */ /* 0x000f28000c1e1500 */
[----:B------:R-:W3:Y:S04]  /*3940*/  LDL R138, [R1+0x268] ;  /* 0x00026800018a7983 */ /* 0x000ee80000100800 */
[----:B------:R-:W3:Y:S01]  /*3950*/  LDL R139, [R1+0x26c] ;  /* 0x00026c00018b7983 */ /* 0x000ee20000100800 */
[----:B------:R-:W-:-:S03]  /*3960*/  PRMT R140, RZ, 0x7610, R140 ;  /* 0x00007610ff8c7816 */ /* 0x000fc6000000008c */
[----:B----4-:R-:W-:Y:S01]  /*3970*/  STL [R1+0x318], R143 ;  /* 0x0003188f01007387 */ /* 0x010fe20000100800 */
[----:B---3--:R-:W-:-:S04]  /*3980*/  @P2 LOP3.LUT R139, R139, R138, RZ, 0x3c, !PT ;  /* 0x0000008a8b8b2212 */ /* 0x008fc800078e3cff */
[----:B------:R-:W-:-:S04]  /*3990*/  @P2 LOP3.LUT R138, R139, R138, RZ, 0x3c, !PT ;  /* 0x0000008a8b8a2212 */ /* 0x000fc800078e3cff */
[----:B------:R-:W-:-:S05]  /*39a0*/  @P2 LOP3.LUT R139, R139, R138, RZ, 0x3c, !PT ;  /* 0x0000008a8b8b2212 */ /* 0x000fca00078e3cff */
[----:B------:R-:W3:Y:S04]  /*39b0*/  @P2 LDG.E.U16 R140, desc[UR6][R138.64] ;  /* 0x000000068a8c2981 */ /* 0x000ee8000c1e1500 */
[----:B------:R-:W4:Y:S04]  /*39c0*/  LDL R138, [R1+0x260] ;  /* 0x00026000018a7983 */ /* 0x000f280000100800 */
[----:B------:R-:W4:Y:S01]  /*39d0*/  LDL R139, [R1+0x264] ;  /* 0x00026400018b7983 */ /* 0x000f220000100800 */
[----:B------:R-:W-:Y:S02]  /*39e0*/  ISETP.GT.AND P0, PT, R154, 0x6, PT ;  /* 0x000000069a00780c */ /* 0x000fe40003f04270 */
[----:B------:R-:W-:Y:S01]  /*39f0*/  PRMT R3, RZ, 0x7610, R3 ;  /* 0x00007610ff037816 */ /* 0x000fe20000000003 */
[----:B---3--:R-:W-:Y:S10]  /*3a00*/  STL [R1+0x31c], R140 ;  /* 0x00031c8c01007387 */ /* 0x008ff40000100800 */
[----:B----4-:R-:W-:-:S04]  /*3a10*/  @P0 LOP3.LUT R139, R139, R138, RZ, 0x3c, !PT ;  /* 0x0000008a8b8b0212 */ /* 0x010fc800078e3cff */
[----:B------:R-:W-:-:S04]  /*3a20*/  @P0 LOP3.LUT R138, R139, R138, RZ, 0x3c, !PT ;  /* 0x0000008a8b8a0212 */ /* 0x000fc800078e3cff */
[----:B------:R-:W-:-:S05]  /*3a30*/  @P0 LOP3.LUT R139, R139, R138, RZ, 0x3c, !PT ;  /* 0x0000008a8b8b0212 */ /* 0x000fca00078e3cff */
[----:B------:R2:W3:Y:S04]  /*3a40*/  @P0 LDG.E.U16 R3, desc[UR6][R138.64] ;  /* 0x000000068a030981 */ /* 0x0004e8000c1e1500 */
[----:B------:R-:W4:Y:S01]  /*3a50*/  LDL R139, [R1+0x258] ;  /* 0x00025800018b7983 */ /* 0x000f220000100800 */
[----:B------:R-:W-:Y:S01]  /*3a60*/  PRMT R137, RZ, 0x7610, R137 ;  /* 0x00007610ff897816 */ /* 0x000fe20000000089 */
[----:B--2---:R-:W-:Y:S02]  /*3a70*/  @P0 IMAD.MOV.U32 R138, RZ, RZ, R145 ;  /* 0x000000ffff8a0224 */ /* 0x004fe400078e0091 */
[----:B---3--:R-:W-:Y:S01]  /*3a80*/  STL [R1+0x320], R3 ;  /* 0x0003200301007387 */ /* 0x008fe20000100800 */
[----:B------:R-:W-:Y:S02]  /*3a90*/  ISETP.GT.AND P1, PT, R154, 0x7, PT ;  /* 0x000000079a00780c */ /* 0x000fe40003f24270 */
[----:B------:R-:W-:Y:S01]  /*3aa0*/  PRMT R136, RZ, 0x7610, R136 ;  /* 0x00007610ff887816 */ /* 0x000fe20000000088 */
[----:B------:R-:W2:Y:S04]  /*3ab0*/  LDL R145, [R1+0x23c] ;  /* 0x00023c0001917983 */ /* 0x000ea80000100800 */
[----:B----4-:R-:W3:Y:S04]  /*3ac0*/  @P0 LDG.E.U16 R137, desc[UR6][R138.64] ;  /* 0x000000068a890981 */ /* 0x010ee8000c1e1500 */
[----:B------:R-:W4:Y:S04]  /*3ad0*/  LDL R138, [R1+0x250] ;  /* 0x00025000018a7983 */ /* 0x000f280000100800 */
[----:B------:R-:W4:Y:S04]  /*3ae0*/  LDL R139, [R1+0x254] ;  /* 0x00025400018b7983 */ /* 0x000f280000100800 */
[----:B---3--:R-:W-:Y:S01]  /*3af0*/  STL [R1+0x324], R137 ;  /* 0x0003248901007387 */ /* 0x008fe20000100800 */
[----:B----4-:R-:W-:-:S04]  /*3b00*/  @P1 LOP3.LUT R139, R139, R138, RZ, 0x3c, !PT ;  /* 0x0000008a8b8b1212 */ /* 0x010fc800078e3cff */
[----:B------:R-:W-:-:S04]  /*3b10*/  @P1 LOP3.LUT R138, R139, R138, RZ, 0x3c, !PT ;  /* 0x0000008a8b8a1212 */ /* 0x000fc800078e3cff */
[----:B------:R-:W-:-:S05]  /*3b20*/  @P1 LOP3.LUT R139, R139, R138, RZ, 0x3c, !PT ;  /* 0x0000008a8b8b1212 */ /* 0x000fca00078e3cff */
[----:B------:R-:W3:Y:S04]  /*3b30*/  @P1 LDG.E.U16 R136, desc[UR6][R138.64] ;  /* 0x000000068a881981 */ /* 0x000ee8000c1e1500 */
[----:B------:R-:W4:Y:S04]  /*3b40*/  LDL R138, [R1+0x248] ;  /* 0x00024800018a7983 */ /* 0x000f280000100800 */
[----:B------:R-:W4:Y:S01]  /*3b50*/  LDL R139, [R1+0x24c] ;  /* 0x00024c00018b7983 */ /* 0x000f220000100800 */
[----:B------:R-:W-:-:S03]  /*3b60*/  PRMT R2, RZ, 0x7610, R2 ;  /* 0x00007610ff027816 */ /* 0x000fc60000000002 */
[----:B---3--:R-:W-:Y:S01]  /*3b70*/  STL [R1+0x328], R136 ;  /* 0x0003288801007387 */ /* 0x008fe20000100800 */
[----:B----4-:R-:W-:-:S04]  /*3b80*/  @P1 LOP3.LUT R139, R139, R138, RZ, 0x3c, !PT ;  /* 0x0000008a8b8b1212 */ /* 0x010fc800078e3cff */
[----:B------:R-:W-:-:S04]  /*3b90*/  @P1 LOP3.LUT R138, R139, R138, RZ, 0x3c, !PT ;  /* 0x0000008a8b8a1212 */ /* 0x000fc800078e3cff */
[----:B------:R-:W-:-:S05]  /*3ba0*/  @P1 LOP3.LUT R139, R139, R138, RZ, 0x3c, !PT ;  /* 0x0000008a8b8b1212 */ /* 0x000fca00078e3cff */
[----:B------:R0:W3:Y:S04]  /*3bb0*/  @P1 LDG.E.U16 R2, desc[UR6][R138.64] ;  /* 0x000000068a021981 */ /* 0x0000e8000c1e1500 */
[----:B------:R-:W0:Y:S04]  /*3bc0*/  LDL R138, [R1+0x240] ;  /* 0x00024000018a7983 */ /* 0x000e280000100800 */
[----:B------:R-:W0:Y:S01]  /*3bd0*/  LDL R139, [R1+0x244] ;  /* 0x00024400018b7983 */ /* 0x000e220000100800 */
[----:B------:R-:W-:Y:S02]  /*3be0*/  ISETP.GT.AND P2, PT, R154, 0x8, PT ;  /* 0x000000089a00780c */ /* 0x000fe40003f44270 */
[----:B------:R-:W-:-:S11]  /*3bf0*/  PRMT R12, RZ, 0x7610, R12 ;  /* 0x00007610ff0c7816 */ /* 0x000fd6000000000c */
[----:B0-----:R-:W-:-:S04]  /*3c00*/  @P2 LOP3.LUT R139, R139, R138, RZ, 0x3c, !PT ;  /* 0x0000008a8b8b2212 */ /* 0x001fc800078e3cff */
[----:B------:R-:W-:-:S04]  /*3c10*/  @P2 LOP3.LUT R138, R139, R138, RZ, 0x3c, !PT ;  /* 0x0000008a8b8a2212 */ /* 0x000fc800078e3cff */
[----:B------:R-:W-:-:S05]  /*3c20*/  @P2 LOP3.LUT R139, R139, R138, RZ, 0x3c, !PT ;  /* 0x0000008a8b8b2212 */ /* 0x000fca00078e3cff */
[----:B------:R-:W4:Y:S04]  /*3c30*/  @P2 LDG.E.U16 R12, desc[UR6][R138.64] ;  /* 0x000000068a0c2981 */ /* 0x000f28000c1e1500 */
[----:B---3--:R-:W-:Y:S04]  /*3c40*/  STL [R1+0x32c], R2 ;  /* 0x00032c0201007387 */ /* 0x008fe80000100800 */
[----:B----4-:R0:W-:Y:S04]  /*3c50*/  STL [R1+0x8], R12 ;  /* 0x0000080c01007387 */ /* 0x0101e80000100800 */
[----:B0-----:R-:W3:Y:S04]  /*3c60*/  LDL.LU R12, [R1+0x33c] ;  /* 0x00033c00010c7983 */ /* 0x001ee80000300800 */
[----:B------:R-:W4:Y:S01]  /*3c70*/  LDL R139, [R1+0x238] ;  /* 0x00023800018b7983 */ /* 0x000f220000100800 */
[----:B------:R-:W-:Y:S01]  /*3c80*/  PRMT R144, RZ, 0x7610, R144 ;  /* 0x00007610ff907816 */ /* 0x000fe20000000090 */
[----:B--2---:R-:W-:Y:S01]  /*3c90*/  @P2 IMAD.MOV.U32 R138, RZ, RZ, R145 ;  /* 0x000000ffff8a2224 */ /* 0x004fe200078e0091 */
[----:B------:R-:W-:Y:S01]  /*3ca0*/  ISETP.GT.AND P0, PT, R154, 0x9, PT ;  /* 0x000000099a00780c */ /* 0x000fe20003f04270 */
[----:B------:R-:W2:Y:S04]  /*3cb0*/  LDL R145, [R1+0x218] ;  /* 0x0002180001917983 */ /* 0x000ea80000100800 */
[----:B----4-:R0:W4:Y:S04]  /*3cc0*/  @P2 LDG.E.U16 R144, desc[UR6][R138.64] ;  /* 0x000000068a902981 */ /* 0x010128000c1e1500 */
[----:B------:R-:W0:Y:S04]  /*3cd0*/  LDL R138, [R1+0x230] ;  /* 0x00023000018a7983 */ /* 0x000e280000100800 */
[----:B------:R-:W0:Y:S01]  /*3ce0*/  LDL R139, [R1+0x234] ;  /* 0x00023400018b7983 */ /* 0x000e220000100800 */
[----:B------:R-:W-:-:S02]  /*3cf0*/  PRMT R0, RZ, 0x7610, R0 ;  /* 0x00007610ff007816 */ /* 0x000fc40000000000 */
[----:B0-----:R-:W-:-:S04]  /*3d00*/  @P0 LOP3.LUT R139, R139, R138, RZ, 0x3c, !PT ;  /* 0x0000008a8b8b0212 */ /* 0x001fc800078e3cff */
[----:B------:R-:W-:-:S04]  /*3d10*/  @P0 LOP3.LUT R138, R139, R138, RZ, 0x3c, !PT ;  /* 0x0000008a8b8a0212 */ /* 0x000fc800078e3cff */
[----:B------:R-:W-:-:S05]  /*3d20*/  @P0 LOP3.LUT R139, R139, R138, RZ, 0x3c, !PT ;  /* 0x0000008a8b8b0212 */ /* 0x000fca00078e3cff */
[----:B------:R-:W5:Y:S04]  /*3d30*/  @P0 LDG.E.U16 R0, desc[UR6][R138.64] ;  /* 0x000000068a000981 */ /* 0x000f68000c1e1500 */
[----:B----4-:R0:W-:Y:S04]  /*3d40*/  STL [R1+0x4], R144 ;  /* 0x0000049001007387 */ /* 0x0101e80000100800 */
[----:B0-----:R-:W4:Y:S04]  /*3d50*/  LDL R144, [R1+0x21c] ;  /* 0x00021c0001907983 */ /* 0x001f280000100800 */
[----:B-----5:R0:W-:Y:S04]  /*3d60*/  STL [R1], R0 ;  /* 0x0000000001007387 */ /* 0x0201e80000100800 */
[----:B0-----:R-:W5:Y:S04]  /*3d70*/  LDL.LU R0, [R1+0x338] ;  /* 0x0003380001007983 */ /* 0x001f680000300800 */
[----:B------:R-:W3:Y:S04]  /*3d80*/  LDL R138, [R1+0x228] ;  /* 0x00022800018a7983 */ /* 0x000ee80000100800 */
[----:B------:R-:W3:Y:S01]  /*3d90*/  LDL R139, [R1+0x22c] ;  /* 0x00022c00018b7983 */ /* 0x000ee20000100800 */
[----:B------:R-:W-:-:S02]  /*3da0*/  PRMT R2, RZ, 0x7610, R2 ;  /* 0x00007610ff027816 */ /* 0x000fc40000000002 */
[----:B---3--:R-:W-:-:S04]  /*3db0*/  @P0 LOP3.LUT R139, R139, R138, RZ, 0x3c, !PT ;  /* 0x0000008a8b8b0212 */ /* 0x008fc800078e3cff */
        /* <DEDUP_REMOVED lines=10> */
[----:B------:R-:W2:Y:S04]  /*3e60*/  @P1 LDG.E.U16 R136, desc[UR6][R138.64] ;  /* 0x000000068a881981 */ /* 0x000ea8000c1e1500 */
[----:B---3--:R0:W-:Y:S04]  /*3e70*/  STL [R1+0x330], R2 ;  /* 0x0003300201007387 */ /* 0x0081e80000100800 */
[----:B0-----:R-:W3:Y:S04]  /*3e80*/  LDL R2, [R1+0x214] ;  /* 0x0002140001027983 */ /* 0x001ee80000100800 */
[----:B--2---:R0:W-:Y:S04]  /*3e90*/  STL [R1+0x334], R136 ;  /* 0x0003348801007387 */ /* 0x0041e80000100800 */
[----:B0-----:R-:W2:Y:S01]  /*3ea0*/  LDL R136, [R1+0x210] ;  /* 0x0002100001887983 */ /* 0x001ea20000100800 */
[----:B------:R-:W-:Y:S01]  /*3eb0*/  ISETP.GT.AND P2, PT, R154, 0xb, PT ;  /* 0x0000000b9a00780c */ /* 0x000fe20003f44270 */
[----:B----4-:R-:W-:Y:S01]  /*3ec0*/  @P1 IMAD.MOV.U32 R138, RZ, RZ, R144 ;  /* 0x000000ffff8a1224 */ /* 0x010fe200078e0090 */
[----:B------:R-:W-:Y:S01]  /*3ed0*/  PRMT R137, RZ, 0x7610, R137 ;  /* 0x00007610ff897816 */ /* 0x000fe20000000089 */
[----:B------:R-:W-:Y:S01]  /*3ee0*/  @P1 IMAD.MOV.U32 R139, RZ, RZ, R145 ;  /* 0x000000ffff8b1224 */ /* 0x000fe200078e0091 */
[----:B------:R-:W-:Y:S01]  /*3ef0*/  PRMT R3, RZ, 0x7610, R3 ;  /* 0x00007610ff037816 */ /* 0x000fe20000000003 */
[----:B------:R-:W4:Y:S04]  /*3f00*/  LDL R145, [R1+0x1f0] ;  /* 0x0001f00001917983 */ /* 0x000f280000100800 */
[----:B------:R3:W5:Y:S01]  /*3f10*/  @P1 LDG.E.U16 R137, desc[UR6][R138.64] ;  /* 0x000000068a891981 */ /* 0x000762000c1e1500 */
[----:B------:R-:W-:-:S02]  /*3f20*/  PRMT R140, RZ, 0x7610, R140 ;  /* 0x00007610ff8c7816 */ /* 0x000fc4000000008c */
[----:B------:R-:W-:Y:S01]  /*3f30*/  ISETP.GT.AND P0, PT, R154, 0xc, PT ;  /* 0x0000000c9a00780c */ /* 0x000fe20003f04270 */
[----:B------:R-:W4:Y:S01]  /*3f40*/  LDL R144, [R1+0x1f4] ;  /* 0x0001f40001907983 */ /* 0x000f220000100800 */
[----:B---3--:R-:W-:Y:S01]  /*3f50*/  @P2 IMAD.MOV.U32 R138, RZ, RZ, R2 ;  /* 0x000000ffff8a2224 */ /* 0x008fe200078e0002 */
[----:B------:R-:W-:Y:S02]  /*3f60*/  PRMT R143, RZ, 0x7610, R143 ;  /* 0x00007610ff8f7816 */ /* 0x000fe4000000008f */
[----:B------:R-:W3:Y:S01]  /*3f70*/  LDL R2, [R1+0x1ec] ;  /* 0x0001ec0001027983 */ /* 0x000ee20000100800 */
[----:B--2---:R-:W-:-:S03]  /*3f80*/  @P2 IMAD.MOV.U32 R139, RZ, RZ, R136 ;  /* 0x000000ffff8b2224 */ /* 0x004fc600078e0088 */
[----:B------:R-:W2:Y:S04]  /*3f90*/  LDL R136, [R1+0x1e8] ;  /* 0x0001e80001887983 */ /* 0x000ea80000100800 */
[----:B------:R0:W5:Y:S04]  /*3fa0*/  @P2 LDG.E.U16 R3, desc[UR6][R138.64] ;  /* 0x000000068a032981 */ /* 0x000168000c1e1500 */
[----:B------:R-:W0:Y:S04]  /*3fb0*/  LDL R138, [R1+0x208] ;  /* 0x00020800018a7983 */ /* 0x000e280000100800 */
[----:B------:R-:W0:Y:S02]  /*3fc0*/  LDL R139, [R1+0x20c] ;  /* 0x00020c00018b7983 */ /* 0x000e240000100800 */
[----:B0-----:R-:W-:-:S04]  /*3fd0*/  @P2 LOP3.LUT R139, R139, R138, RZ, 0x3c, !PT ;  /* 0x0000008a8b8b2212 */ /* 0x001fc800078e3cff */
[----:B------:R-:W-:-:S04]  /*3fe0*/  @P2 LOP3.LUT R138, R139, R138, RZ, 0x3c, !PT ;  /* 0x0000008a8b8a2212 */ /* 0x000fc800078e3cff */
[----:B------:R-:W-:-:S05]  /*3ff0*/  @P2 LOP3.LUT R139, R139, R138, RZ, 0x3c, !PT ;  /* 0x0000008a8b8b2212 */ /* 0x000fca00078e3cff */
        /* <DEDUP_REMOVED lines=8> */
[----:B------:R-:W0:Y:S01]  /*4080*/  LDL R139, [R1+0x1fc] ;  /* 0x0001fc00018b7983 */ /* 0x000e220000100800 */
[----:B------:R-:W-:Y:S02]  /*4090*/  ISETP.GT.AND P1, PT, R154, 0xd, PT ;  /* 0x0000000d9a00780c */ /* 0x000fe40003f24270 */
[----:B------:R-:W-:-:S02]  /*40a0*/  PRMT R142, RZ, 0x7610, R142 ;  /* 0x00007610ff8e7816 */ /* 0x000fc4000000008e */
[----:B------:R-:W-:Y:S02]  /*40b0*/  PRMT R141, RZ, 0x7610, R141 ;  /* 0x00007610ff8d7816 */ /* 0x000fe4000000008d */
[----:B------:R-:W-:Y:S02]  /*40c0*/  PRMT R251, RZ, 0x7610, R251 ;  /* 0x00007610fffb7816 */ /* 0x000fe400000000fb */
[----:B0-----:R-:W-:-:S04]  /*40d0*/  @P0 LOP3.LUT R139, R139, R138, RZ, 0x3c, !PT ;  /* 0x0000008a8b8b0212 */ /* 0x001fc800078e3cff */
[----:B------:R-:W-:-:S04]  /*40e0*/  @P0 LOP3.LUT R138, R139, R138, RZ, 0x3c, !PT ;  /* 0x0000008a8b8a0212 */ /* 0x000fc800078e3cff */
[----:B------:R-:W-:-:S05]  /*40f0*/  @P0 LOP3.LUT R139, R139, R138, RZ, 0x3c, !PT ;  /* 0x0000008a8b8b0212 */ /* 0x000fca00078e3cff */
[----:B------:R4:W5:Y:S02]  /*4100*/  @P0 LDG.E.U16 R142, desc[UR6][R138.64] ;  /* 0x000000068a8e0981 */ /* 0x000964000c1e1500 */
[----:B----4-:R-:W-:Y:S02]  /*4110*/  @P1 IMAD.MOV.U32 R138, RZ, RZ, R144 ;  /* 0x000000ffff8a1224 */ /* 0x010fe400078e0090 */
[----:B------:R-:W-:Y:S01]  /*4120*/  @P1 IMAD.MOV.U32 R139, RZ, RZ, R145 ;  /* 0x000000ffff8b1224 */ /* 0x000fe200078e0091 */
[----:B------:R-:W-:Y:S01]  /*4130*/  ISETP.GT.AND P2, PT, R154, 0xe, PT ;  /* 0x0000000e9a00780c */ /* 0x000fe20003f44270 */
[----:B------:R-:W4:Y:S04]  /*4140*/  LDL R145, [R1+0x1d0] ;  /* 0x0001d00001917983 */ /* 0x000f280000100800 */
[----:B------:R3:W5:Y:S01]  /*4150*/  @P1 LDG.E.U16 R141, desc[UR6][R138.64] ;  /* 0x000000068a8d1981 */ /* 0x000762000c1e1500 */
[----:B------:R-:W-:-:S03]  /*4160*/  PRMT R249, RZ, 0x7610, R249 ;  /* 0x00007610fff97816 */ /* 0x000fc600000000f9 */
[----:B------:R-:W4:Y:S01]  /*4170*/  LDL R144, [R1+0x1d4] ;  /* 0x0001d40001907983 */ /* 0x000f220000100800 */
[----:B---3--:R-:W-:Y:S02]  /*4180*/  @P1 IMAD.MOV.U32 R138, RZ, RZ, R2 ;  /* 0x000000ffff8a1224 */ /* 0x008fe400078e0002 */
[----:B--2---:R-:W-:Y:S01]  /*4190*/  @P1 IMAD.MOV.U32 R139, RZ, RZ, R136 ;  /* 0x000000ffff8b1224 */ /* 0x004fe200078e0088 */
[----:B------:R-:W-:Y:S01]  /*41a0*/  ISETP.GT.AND P0, PT, R154, 0xf, PT ;  /* 0x0000000f9a00780c */ /* 0x000fe20003f04270 */
[----:B------:R-:W2:Y:S04]  /*41b0*/  LDL R136, [R1+0x1bc] ;  /* 0x0001bc0001887983 */ /* 0x000ea80000100800 */
[----:B------:R0:W3:Y:S01]  /*41c0*/  @P1 LDG.E.U16 R251, desc[UR6][R138.64] ;  /* 0x000000068afb1981 */ /* 0x0000e2000c1e1500 */
[----:B------:R-:W-:-:S02]  /*41d0*/  PRMT R247, RZ, 0x7610, R247 ;  /* 0x00007610fff77816 */ /* 0x000fc400000000f7 */
[----:B------:R-:W-:Y:S01]  /*41e0*/  PRMT R245, RZ, 0x7610, R245 ;  /* 0x00007610fff57816 */ /* 0x000fe200000000f5 */
[----:B------:R-:W5:Y:S04]  /*41f0*/  LDL R2, [R1+0x1c0] ;  /* 0x0001c00001027983 */ /* 0x000f680000100800 */
[----:B------:R-:W0:Y:S04]  /*4200*/  LDL R138, [R1+0x1e0] ;  /* 0x0001e000018a7983 */ /* 0x000e280000100800 */
[----:B------:R-:W0:Y:S02]  /*4210*/  LDL R139, [R1+0x1e4] ;  /* 0x0001e400018b7983 */ /* 0x000e240000100800 */
[----:B0-----:R-:W-:-:S04]  /*4220*/  @P2 LOP3.LUT R139, R139, R138, RZ, 0x3c, !PT ;  /* 0x0000008a8b8b2212 */ /* 0x001fc800078e3cff */
[----:B------:R-:W-:-:S04]  /*4230*/  @P2 LOP3.LUT R138, R139, R138, RZ, 0x3c, !PT ;  /* 0x0000008a8b8a2212 */ /* 0x000fc800078e3cff */
[----:B------:R-:W-:-:S05]  /*4240*/  @P2 LOP3.LUT R139, R139, R138, RZ, 0x3c, !PT ;  /* 0x0000008a8b8b2212 */ /* 0x000fca00078e3cff */
[----:B------:R0:W3:Y:S04]  /*4250*/  @P2 LDG.E.U16 R249, desc[UR6][R138.64] ;  /* 0x000000068af92981 */ /* 0x0000e8000c1e1500 */
[----:B------:R-:W0:Y:S04]  /*4260*/  LDL R138, [R1+0x1d8] ;  /* 0x0001d800018a7983 */ /* 0x000e280000100800 */
[----:B------:R-:W0:Y:S02]  /*4270*/  LDL R139, [R1+0x1dc] ;  /* 0x0001dc00018b7983 */ /* 0x000e240000100800 */
[----:B0-----:R-:W-:-:S04]  /*4280*/  @P2 LOP3.LUT R139, R139, R138, RZ, 0x3c, !PT ;  /* 0x0000008a8b8b2212 */ /* 0x001fc800078e3cff */
[----:B------:R-:W-:-:S04]  /*4290*/  @P2 LOP3.LUT R138, R139, R138, RZ, 0x3c, !PT ;  /* 0x0000008a8b8a2212 */ /* 0x000fc800078e3cff */
[----:B------:R-:W-:-:S05]  /*42a0*/  @P2 LOP3.LUT R139, R139, R138, RZ, 0x3c, !PT ;  /* 0x0000008a8b8b2212 */ /* 0x000fca00078e3cff */
[----:B------:R4:W3:Y:S02]  /*42b0*/  @P2 LDG.E.U16 R247, desc[UR6][R138.64] ;  /* 0x000000068af72981 */ /* 0x0008e4000c1e1500 */
[----:B----4-:R-:W-:Y:S02]  /*42c0*/  @P0 IMAD.MOV.U32 R138, RZ, RZ, R144 ;  /* 0x000000ffff8a0224 */ /* 0x010fe400078e0090 */
[----:B------:R-:W-:Y:S01]  /*42d0*/  @P0 IMAD.MOV.U32 R139, RZ, RZ, R145 ;  /* 0x000000ffff8b0224 */ /* 0x000fe200078e0091 */
[----:B------:R-:W-:Y:S01]  /*42e0*/  ISETP.GT.AND P1, PT, R154, 0x10, PT ;  /* 0x000000109a00780c */ /* 0x000fe20003f24270 */
[----:B------:R-:W4:Y:S04]  /*42f0*/  LDL R145, [R1+0x1a4] ;  /* 0x0001a40001917983 */ /* 0x000f280000100800 */
[----:B------:R0:W3:Y:S01]  /*4300*/  @P0 LDG.E.U16 R245, desc[UR6][R138.64] ;  /* 0x000000068af50981 */ /* 0x0000e2000c1e1500 */
[----:B------:R-:W-:-:S02]  /*4310*/  PRMT R243, RZ, 0x7610, R243 ;  /* 0x00007610fff37816 */ /* 0x000fc400000000f3 */
[----:B------:R-:W-:Y:S01]  /*4320*/  PRMT R241, RZ, 0x7610, R241 ;  /* 0x00007610fff17816 */ /* 0x000fe200000000f1 */
[----:B------:R-:W4:Y:S04]  /*4330*/  LDL R144, [R1+0x1a8] ;  /* 0x0001a80001907983 */ /* 0x000f280000100800 */
[----:B------:R-:W0:Y:S04]  /*4340*/  LDL R138, [R1+0x1c4] ;  /* 0x0001c400018a7983 */ /* 0x000e280000100800 */
[----:B------:R-:W0:Y:S02]  /*4350*/  LDL R139, [R1+0x1cc] ;  /* 0x0001cc00018b7983 */ /* 0x000e240000100800 */
[----:B0-----:R-:W-:-:S04]  /*4360*/  @P0 LOP3.LUT R139, R139, R138, RZ, 0x3c, !PT ;  /* 0x0000008a8b8b0212 */ /* 0x001fc800078e3cff */
[----:B------:R-:W-:-:S04]  /*4370*/  @P0 LOP3.LUT R138, R139, R138, RZ, 0x3c, !PT ;  /* 0x0000008a8b8a0212 */ /* 0x000fc800078e3cff */
[----:B------:R-:W-:-:S05]  /*4380*/  @P0 LOP3.LUT R139, R139, R138, RZ, 0x3c, !PT ;  /* 0x0000008a8b8b0212 */ /* 0x000fca00078e3cff */
[----:B------:R5:W3:Y:S02]  /*4390*/  @P0 LDG.E.U16 R243, desc[UR6][R138.64] ;  /* 0x000000068af30981 */ /* 0x000ae4000c1e1500 */
[----:B-----5:R-:W-:Y:S02]  /*43a0*/  @P1 IMAD.MOV.U32 R138, RZ, RZ, R2 ;  /* 0x000000ffff8a1224 */ /* 0x020fe400078e0002 */
[----:B--2---:R-:W-:Y:S01]  /*43b0*/  @P1 IMAD.MOV.U32 R139, RZ, RZ, R136 ;  /* 0x000000ffff8b1224 */ /* 0x004fe200078e0088 */
[----:B------:R-:W-:Y:S01]  /*43c0*/  PRMT R239, RZ, 0x7610, R239 ;  /* 0x00007610ffef7816 */ /* 0x000fe200000000ef */
[----:B------:R-:W2:Y:S04]  /*43d0*/  LDL R136, [R1+0x194] ;  /* 0x0001940001887983 */ /* 0x000ea80000100800 */
[----:B------:R0:W5:Y:S01]  /*43e0*/  @P1 LDG.E.U16 R241, desc[UR6][R138.64] ;  /* 0x000000068af11981 */ /* 0x000162000c1e1500 */
[----:B------:R-:W-:-:S02]  /*43f0*/  ISETP.GT.AND P2, PT, R154, 0x11, PT ;  /* 0x000000119a00780c */ /* 0x000fc40003f44270 */
[----:B------:R-:W-:Y:S01]  /*4400*/  PRMT R237, RZ, 0x7610, R237 ;  /* 0x00007610ffed7816 */ /* 0x000fe200000000ed */
[----:B------:R-:W3:Y:S04]  /*4410*/  LDL R2, [R1+0x198] ;  /* 0x0001980001027983 */ /* 0x000ee80000100800 */
        /* <DEDUP_REMOVED lines=26> */
[----:B------:R3:W5:Y:S02]  /*45c0*/  @P0 LDG.E.U16 R234, desc[UR6][R138.64] ;  /* 0x000000068aea0981 */ /* 0x000764000c1e1500 */
[----:B---3--:R-:W-:Y:S02]  /*45d0*/  @P0 IMAD.MOV.U32 R138, RZ, RZ, R2 ;  /* 0x000000ffff8a0224 */ /* 0x008fe400078e0002 */
[----:B--2---:R-:W-:Y:S01]  /*45e0*/  @P0 IMAD.MOV.U32 R139, RZ, RZ, R136 ;  /* 0x000000ffff8b0224 */ /* 0x004fe200078e0088 */
[----:B------:R-:W-:Y:S01]  /*45f0*/  ISETP.GT.AND P1, PT, R154, 0x13, PT ;  /* 0x000000139a00780c */ /* 0x000fe20003f24270 */
[----:B------:R-:W2:Y:S04]  /*4600*/  LDL R136, [R1+0x16c] ;  /* 0x00016c0001887983 */ /* 0x000ea80000100800 */
[----:B------:R0:W3:Y:S01]  /*4610*/  @P0 LDG.E.U16 R233, desc[UR6][R138.64] ;  /* 0x000000068ae90981 */ /* 0x0000e2000c1e1500 */
[----:B------:R-:W-:-:S02]  /*4620*/  PRMT R231, RZ, 0x7610, R231 ;  /* 0x00007610ffe77816 */ /* 0x000fc400000000e7 */
[----:B------:R-:W-:Y:S01]  /*4630*/  ISETP.GT.AND P2, PT, R154, 0x14, PT ;  /* 0x000000149a00780c */ /* 0x000fe20003f44270 */
        /* <DEDUP_REMOVED lines=8> */
[----:B------:R-:W0:Y:S01]  /*46c0*/  LDL R139, [R1+0x188] ;  /* 0x00018800018b7983 */ /* 0x000e220000100800 */
[----:B------:R-:W-:Y:S02]  /*46d0*/  PRMT R229, RZ, 0x7610, R229 ;  /* 0x00007610ffe57816 */ /* 0x000fe400000000e5 */
[----:B------:R-:W-:-:S02]  /*46e0*/  PRMT R227, RZ, 0x7610, R227 ;  /* 0x00007610ffe37816 */ /* 0x000fc400000000e3 */
        /* <DEDUP_REMOVED lines=22> */
[----:B------:R0:W5:Y:S04]  /*4850*/  @P0 LDG.E.U16 R223, desc[UR6][R138.64] ;  /* 0x000000068adf0981 */ /* 0x000168000c1e1500 */
        /* <DEDUP_REMOVED lines=9> */
[C---:B------:R-:W-:Y:S02]  /*48f0*/  ISETP.GT.AND P1, PT, R154.reuse, 0x16, PT ;  /* 0x000000169a00780c */ /* 0x040fe40003f24270 */
[----:B------:R-:W-:-:S02]  /*4900*/  ISETP.GT.AND P2, PT, R154, 0x17, PT ;  /* 0x000000179a00780c */ /* 0x000fc40003f44270 */
[----:B------:R-:W-:Y:S02]  /*4910*/  PRMT R219, RZ, 0x7610, R219 ;  /* 0x00007610ffdb7816 */ /* 0x000fe400000000db */
[----:B------:R-:W-:Y:S02]  /*4920*/  PRMT R217, RZ, 0x7610, R217 ;  /* 0x00007610ffd97816 */ /* 0x000fe400000000d9 */
[----:B------:R-:W-:-:S05]  /*4930*/  PRMT R215, RZ, 0x7610, R215 ;  /* 0x00007610ffd77816 */ /* 0x000fca00000000d7 */
[----:B0-----:R-:W-:-:S04]  /*4940*/  @P1 LOP3.LUT R139, R139, R138, RZ, 0x3c, !PT ;  /* 0x0000008a8b8b1212 */ /* 0x001fc800078e3cff */
[----:B------:R-:W-:-:S04]  /*4950*/  @P1 LOP3.LUT R138, R139, R138, RZ, 0x3c, !PT ;  /* 0x0000008a8b8a1212 */ /* 0x000fc800078e3cff */
[----:B------:R-:W-:-:S05]  /*4960*/  @P1 LOP3.LUT R139, R139, R138, RZ, 0x3c, !PT ;  /* 0x0000008a8b8b1212 */ /* 0x000fca00078e3cff */
[----:B------:R4:W5:Y:S02]  /*4970*/  @P1 LDG.E.U16 R219, desc[UR6][R138.64] ;  /* 0x000000068adb1981 */ /* 0x000964000c1e1500 */
[----:B----4-:R-:W-:Y:S02]  /*4980*/  @P1 IMAD.MOV.U32 R138, RZ, RZ, R144 ;  /* 0x000000ffff8a1224 */ /* 0x010fe400078e0090 */
[----:B------:R-:W-:Y:S01]  /*4990*/  @P1 IMAD.MOV.U32 R139, RZ, RZ, R145 ;  /* 0x000000ffff8b1224 */ /* 0x000fe200078e0091 */
[----:B------:R-:W-:Y:S01]  /*49a0*/  PRMT R213, RZ, 0x7610, R213 ;  /* 0x00007610ffd57816 */ /* 0x000fe200000000d5 */
[----:B------:R-:W4:Y:S04]  /*49b0*/  LDL R145, [R1+0x12c] ;  /* 0x00012c0001917983 */ /* 0x000f280000100800 */
[----:B------:R3:W5:Y:S01]  /*49c0*/  @P1 LDG.E.U16 R217, desc[UR6][R138.64] ;  /* 0x000000068ad91981 */ /* 0x000762000c1e1500 */
[----:B------:R-:W-:-:S02]  /*49d0*/  ISETP.GT.AND P0, PT, R154, 0x18, PT ;  /* 0x000000189a00780c */ /* 0x000fc40003f04270 */
[----:B------:R-:W-:Y:S01]  /*49e0*/  PRMT R211, RZ, 0x7610, R211 ;  /* 0x00007610ffd37816 */ /* 0x000fe200000000d3 */
[----:B------:R-:W4:Y:S01]  /*49f0*/  LDL R144, [R1+0x130] ;  /* 0x0001300001907983 */ /* 0x000f220000100800 */
[----:B---3--:R-:W-:Y:S02]  /*4a00*/  @P2 IMAD.MOV.U32 R138, RZ, RZ, R2 ;  /* 0x000000ffff8a2224 */ /* 0x008fe400078e0002 */
[----:B--2---:R-:W-:Y:S01]  /*4a10*/  @P2 IMAD.MOV.U32 R139, RZ, RZ, R136 ;  /* 0x000000ffff8b2224 */ /* 0x004fe200078e0088 */
[----:B------:R-:W2:Y:S04]  /*4a20*/  LDL R2, [R1+0x128] ;  /* 0x0001280001027983 */ /* 0x000ea80000100800 */
[----:B------:R0:W3:Y:S04]  /*4a30*/  @P2 LDG.E.U16 R215, desc[UR6][R138.64] ;  /* 0x000000068ad72981 */ /* 0x0000e8000c1e1500 */
        /* <DEDUP_REMOVED lines=28> */
[----:B------:R-:W-:-:S03]  /*4c00*/  PRMT R203, RZ, 0x7610, R203 ;  /* 0x00007610ffcb7816 */ /* 0x000fc600000000cb */
[----:B------:R-:W4:Y:S01]  /*4c10*/  LDL R144, [R1+0x110] ;  /* 0x0001100001907983 */ /* 0x000f220000100800 */
[----:B--2---:R-:W-:Y:S02]  /*4c20*/  @P1 IMAD.MOV.U32 R138, RZ, RZ, R2 ;  /* 0x000000ffff8a1224 */ /* 0x004fe400078e0002 */
[----:B-----5:R-:W-:Y:S01]  /*4c30*/  @P1 IMAD.MOV.U32 R139, RZ, RZ, R136 ;  /* 0x000000ffff8b1224 */ /* 0x020fe200078e0088 */
[----:B------:R-:W-:Y:S01]  /*4c40*/  ISETP.GT.AND P0, PT, R154, 0x1b, PT ;  /* 0x0000001b9a00780c */ /* 0x000fe20003f04270 */
[----:B------:R-:W2:Y:S04]  /*4c50*/  LDL R136, [R1+0xfc] ;  /* 0x0000fc0001887983 */ /* 0x000ea80000100800 */
[----:B------:R0:W5:Y:S01]  /*4c60*/  @P1 LDG.E.U16 R205, desc[UR6][R138.64] ;  /* 0x000000068acd1981 */ /* 0x000162000c1e1500 */
[----:B------:R-:W-:-:S02]  /*4c70*/  PRMT R201, RZ, 0x7610, R201 ;  /* 0x00007610ffc97816 */ /* 0x000fc400000000c9 */
        /* <DEDUP_REMOVED lines=30> */
[----:B------:R-:W-:Y:S01]  /*4e60*/  PRMT R194, RZ, 0x7610, R194 ;  /* 0x00007610ffc27816 */ /* 0x000fe200000000c2 */
[----:B------:R-:W2:Y:S04]  /*4e70*/  LDL R136, [R1+0xd4] ;  /* 0x0000d40001887983 */ /* 0x000ea80000100800 */
[----:B------:R0:W3:Y:S01]  /*4e80*/  @P1 LDG.E.U16 R195, desc[UR6][R138.64] ;  /* 0x000000068ac31981 */ /* 0x0000e2000c1e1500 */
[----:B------:R-:W-:-:S02]  /*4e90*/  ISETP.GT.AND P2, PT, R154, 0x1d, PT ;  /* 0x0000001d9a00780c */ /* 0x000fc40003f44270 */
        /* <DEDUP_REMOVED lines=31> */
[----:B------:R-:W-:Y:S01]  /*5090*/  ISETP.GT.AND P1, PT, R154, 0x1f, PT ;  /* 0x0000001f9a00780c */ /* 0x000fe20003f24270 */
[----:B------:R-:W2:Y:S04]  /*50a0*/  LDL R136, [R1+0xac] ;  /* 0x0000ac0001887983 */ /* 0x000ea80000100800 */
[----:B------:R0:W5:Y:S01]  /*50b0*/  @P0 LDG.E.U16 R187, desc[UR6][R138.64] ;  /* 0x000000068abb0981 */ /* 0x000162000c1e1500 */
[----:B------:R-:W-:-:S02]  /*50c0*/  PRMT R185, RZ, 0x7610, R185 ;  /* 0x00007610ffb97816 */ /* 0x000fc400000000b9 */
[----:B------:R-:W-:Y:S01]  /*50d0*/  ISETP.GT.AND P2, PT, R154, 0x20, PT ;  /* 0x000000209a00780c */ /* 0x000fe20003f44270 */
        /* <DEDUP_REMOVED lines=10> */
[----:B------:R-:W-:-:S02]  /*5180*/  PRMT R181, RZ, 0x7610, R181 ;  /* 0x00007610ffb57816 */ /* 0x000fc400000000b5 */
        /* <DEDUP_REMOVED lines=40> */
[----:B------:R4:W3:Y:S02]  /*5410*/  @P1 LDG.E.U16 R173, desc[UR6][R138.64] ;  /* 0x000000068aad1981 */ /* 0x0008e4000c1e1500 */
[----:B----4-:R-:W-:Y:S02]  /*5420*/  @P1 IMAD.MOV.U32 R138, RZ, RZ, R144 ;  /* 0x000000ffff8a1224 */ /* 0x010fe400078e0090 */
[----:B------:R-:W-:Y:S01]  /*5430*/  @P1 IMAD.MOV.U32 R139, RZ, RZ, R145 ;  /* 0x000000ffff8b1224 */ /* 0x000fe200078e0091 */
[----:B------:R-:W-:Y:S01]  /*5440*/  PRMT R167, RZ, 0x7610, R167 ;  /* 0x00007610ffa77816 */ /* 0x000fe200000000a7 */
[----:B------:R-:W4:Y:S04]  /*5450*/  LDL R145, [R1+0x6c] ;  /* 0x00006c0001917983 */ /* 0x000f280000100800 */
[----:B------:R5:W3:Y:S01]  /*5460*/  @P1 LDG.E.U16 R171, desc[UR6][R138.64] ;  /* 0x000000068aab1981 */ /* 0x000ae2000c1e1500 */
[----:B------:R-:W-:-:S02]  /*5470*/  ISETP.GT.AND P0, PT, R154, 0x24, PT ;  /* 0x000000249a00780c */ /* 0x000fc40003f04270 */
[----:B------:R-:W-:Y:S01]  /*5480*/  PRMT R165, RZ, 0x7610, R165 ;  /* 0x00007610ffa57816 */ /* 0x000fe200000000a5 */
[----:B------:R-:W4:Y:S01]  /*5490*/  LDL R144, [R1+0x70] ;  /* 0x0000700001907983 */ /* 0x000f220000100800 */
[----:B-----5:R-:W-:Y:S02]  /*54a0*/  @P2 IMAD.MOV.U32 R138, RZ, RZ, R2 ;  /* 0x000000ffff8a2224 */ /* 0x020fe400078e0002 */
[----:B--2---:R-:W-:Y:S01]  /*54b0*/  @P2 IMAD.MOV.U32 R139, RZ, RZ, R136 ;  /* 0x000000ffff8b2224 */ /* 0x004fe200078e0088 */
        /* <DEDUP_REMOVED lines=32> */
[----:B------:R-:W4:Y:S01]  /*56c0*/  LDL R144, [R1+0x48] ;  /* 0x0000480001907983 */ /* 0x000f220000100800 */
[----:B--2---:R-:W-:Y:S02]  /*56d0*/  @P1 IMAD.MOV.U32 R138, RZ, RZ, R2 ;  /* 0x000000ffff8a1224 */ /* 0x004fe400078e0002 */
[----:B---3--:R-:W-:Y:S01]  /*56e0*/  @P1 IMAD.MOV.U32 R139, RZ, RZ, R136 ;  /* 0x000000ffff8b1224 */ /* 0x008fe200078e0088 */
        /* <DEDUP_REMOVED lines=20> */
[----:B------:R-:W-:-:S07]  /*5830*/  PRMT R147, RZ, 0x7610, R147 ;  /* 0x00007610ff937816 */ /* 0x000fce0000000093 */
[----:B0-----:R-:W-:-:S04]  /*5840*/  @P0 LOP3.LUT R139, R139, R138, RZ, 0x3c, !PT ;  /* 0x0000008a8b8b0212 */ /* 0x001fc800078e3cff */
[----:B------:R-:W-:-:S04]  /*5850*/  @P0 LOP3.LUT R138, R139, R138, RZ, 0x3c, !PT ;  /* 0x0000008a8b8a0212 */ /* 0x000fc800078e3cff */
[----:B------:R-:W-:-:S05]  /*5860*/  @P0 LOP3.LUT R139, R139, R138, RZ, 0x3c, !PT ;  /* 0x0000008a8b8b0212 */ /* 0x000fca00078e3cff */
[----:B------:R4:W3:Y:S02]  /*5870*/  @P0 LDG.E.U16 R151, desc[UR6][R138.64] ;  /* 0x000000068a970981 */ /* 0x0008e4000c1e1500 */
[----:B----4-:R-:W-:Y:S02]  /*5880*/  @P0 IMAD.MOV.U32 R138, RZ, RZ, R144 ;  /* 0x000000ffff8a0224 */ /* 0x010fe400078e0090 */
[----:B------:R-:W-:Y:S02]  /*5890*/  @P0 IMAD.MOV.U32 R139, RZ, RZ, R145 ;  /* 0x000000ffff8b0224 */ /* 0x000fe400078e0091 */
[----:B--2---:R-:W-:Y:S02]  /*58a0*/  @P1 IMAD.MOV.U32 R144, RZ, RZ, R2 ;  /* 0x000000ffff901224 */ /* 0x004fe400078e0002 */
[----:B-----5:R-:W-:Y:S01]  /*58b0*/  @P1 IMAD.MOV.U32 R145, RZ, RZ, R136 ;  /* 0x000000ffff911224 */ /* 0x020fe200078e0088 */
[----:B------:R-:W-:Y:S01]  /*58c0*/  PRMT R149, RZ, 0x7610, R149 ;  /* 0x00007610ff957816 */ /* 0x000fe20000000095 */
[----:B------:R-:W2:Y:S04]  /*58d0*/  LDL R136, [R1+0x10] ;  /* 0x0000100001887983 */ /* 0x000ea80000100800 */
[----:B------:R-:W4:Y:S04]  /*58e0*/  @P1 LDG.E.U16 R147, desc[UR6][R144.64] ;  /* 0x0000000690931981 */ /* 0x000f28000c1e1500 */
[----:B------:R0:W5:Y:S01]  /*58f0*/  @P0 LDG.E.U16 R149, desc[UR6][R138.64] ;  /* 0x000000068a950981 */ /* 0x000162000c1e1500 */
[----:B------:R-:W-:-:S02]  /*5900*/  ISETP.GT.AND P2, PT, R154, 0x29, PT ;  /* 0x000000299a00780c */ /* 0x000fc40003f44270 */
[----:B------:R-:W-:Y:S01]  /*5910*/  PRMT R146, RZ, 0x7610, R146 ;  /* 0x00007610ff927816 */ /* 0x000fe20000000092 */
[----:B------:R-:W3:Y:S04]  /*5920*/  LDL R2, [R1+0x18] ;  /* 0x0000180001027983 */ /* 0x000ee80000100800 */
[----:B------:R-:W2:Y:S04]  /*5930*/  LDL R144, [R1+0x34] ;  /* 0x0000340001907983 */ /* 0x000ea80000100800 */
[----:B------:R-:W2:Y:S01]  /*5940*/  LDL R145, [R1+0x38] ;  /* 0x0000380001917983 */ /* 0x000ea20000100800 */
[----:B0-----:R-:W-:-:S02]  /*5950*/  PRMT R139, RZ, 0x7610, R139 ;  /* 0x00007610ff8b7816 */ /* 0x001fc4000000008b */
[----:B--2---:R-:W-:-:S04]  /*5960*/  @P1 LOP3.LUT R145, R145, R144, RZ, 0x3c, !PT ;  /* 0x0000009091911212 */ /* 0x004fc800078e3cff */
[----:B------:R-:W-:-:S04]  /*5970*/  @P1 LOP3.LUT R144, R145, R144, RZ, 0x3c, !PT ;  /* 0x0000009091901212 */ /* 0x000fc800078e3cff */
[----:B------:R-:W-:-:S05]  /*5980*/  @P1 LOP3.LUT R145, R145, R144, RZ, 0x3c, !PT ;  /* 0x0000009091911212 */ /* 0x000fca00078e3cff */
[----:B------:R0:W2:Y:S04]  /*5990*/  @P1 LDG.E.U16 R139, desc[UR6][R144.64] ;  /* 0x00000006908b1981 */ /* 0x0000a8000c1e1500 */
[----:B------:R-:W0:Y:S04]  /*59a0*/  LDL R144, [R1+0x2c] ;  /* 0x00002c0001907983 */ /* 0x000e280000100800 */
[----:B------:R-:W0:Y:S01]  /*59b0*/  LDL R145, [R1+0x30] ;  /* 0x0000300001917983 */ /* 0x000e220000100800 */
[----:B------:R-:W-:Y:S02]  /*59c0*/  PRMT R138, RZ, 0x7610, R138 ;  /* 0x00007610ff8a7816 */ /* 0x000fe4000000008a */
        /* <DEDUP_REMOVED lines=16> */
[----:B------:R-:W-:Y:S02]  /*5ad0*/  ISETP.GT.AND P2, PT, R154, 0x2c, PT ;  /* 0x0000002c9a00780c */ /* 0x000fe40003f44270 */
[----:B------:R-:W-:Y:S02]  /*5ae0*/  PRMT R152, RZ, 0x7610, R152 ;  /* 0x00007610ff987816 */ /* 0x000fe40000000098 */
[----:B------:R-:W-:Y:S02]  /*5af0*/  PRMT R153, RZ, 0x7610, R153 ;  /* 0x00007610ff997816 */ /* 0x000fe40000000099 */
[----:B------:R-:W-:-:S02]  /*5b00*/  PRMT R156, RZ, 0x7610, R156 ;  /* 0x00007610ff9c7816 */ /* 0x000fc4000000009c */
[----:B------:R-:W-:Y:S02]  /*5b10*/  PRMT R158, RZ, 0x7610, R158 ;  /* 0x00007610ff9e7816 */ /* 0x000fe4000000009e */
[----:B------:R-:W-:Y:S02]  /*5b20*/  PRMT R160, RZ, 0x7610, R160 ;  /* 0x00007610ffa07816 */ /* 0x000fe400000000a0 */
[----:B------:R-:W-:Y:S02]  /*5b30*/  PRMT R162, RZ, 0x7610, R162 ;  /* 0x00007610ffa27816 */ /* 0x000fe400000000a2 */
        /* <DEDUP_REMOVED lines=28> */
[----:B0-----:R-:W-:-:S04]  /*5d00*/  @P0 LOP3.LUT R145, R145, R144, RZ, 0x3c, !PT ;  /* 0x0000009091910212 */ /* 0x001fc800078e3cff */
[----:B------:R-:W-:-:S04]  /*5d10*/  @P0 LOP3.LUT R144, R145, R144, RZ, 0x3c, !PT ;  /* 0x0000009091900212 */ /* 0x000fc800078e3cff */
[----:B------:R-:W-:-:S05]  /*5d20*/  @P0 LOP3.LUT R145, R145, R144, RZ, 0x3c, !PT ;  /* 0x0000009091910212 */ /* 0x000fca00078e3cff */
[----:B------:R3:W5:Y:S02]  /*5d30*/  @P0 LDG.E.U16 R148, desc[UR6][R144.64] ;  /* 0x0000000690940981 */ /* 0x000764000c1e1500 */
[----:B---3--:R-:W-:Y:S02]  /*5d40*/  @P0 IMAD.MOV.U32 R144, RZ, RZ, R2 ;  /* 0x000000ffff900224 */ /* 0x008fe400078e0002 */
[----:B------:R-:W-:Y:S01]  /*5d50*/  @P0 IMAD.MOV.U32 R145, RZ, RZ, R136 ;  /* 0x000000ffff910224 */ /* 0x000fe200078e0088 */
[----:B------:R-:W-:Y:S01]  /*5d60*/  PRMT R222, RZ, 0x7610, R222 ;  /* 0x00007610ffde7816 */ /* 0x000fe200000000de */
[----:B------:R-:W0:Y:S03]  /*5d70*/  S2R R2, SR_TID.X ;  /* 0x0000000000027919 */ /* 0x000e260000002100 */
[----:B------:R1:W3:Y:S01]  /*5d80*/  @P0 LDG.E.U16 R150, desc[UR6][R144.64] ;  /* 0x0000000690960981 */ /* 0x0002e2000c1e1500 */
[----:B------:R-:W-:-:S02]  /*5d90*/  PRMT R224, RZ, 0x7610, R224 ;  /* 0x00007610ffe07816 */ /* 0x000fc400000000e0 */
[----:B------:R-:W-:Y:S01]  /*5da0*/  PRMT R226, RZ, 0x7610, R226 ;  /* 0x00007610ffe27816 */ /* 0x000fe200000000e2 */
[----:B------:R-:W4:Y:S01]  /*5db0*/  LDL.LU R136, [R1+0x2d0] ;  /* 0x0002d00001887983 */ /* 0x000f220000300800 */
[----:B-1----:R-:W-:Y:S02]  /*5dc0*/  @P1 IMAD.MOV.U32 R144, RZ, RZ, R135 ;  /* 0x000000ffff901224 */ /* 0x002fe400078e0087 */
[----:B------:R-:W-:-:S05]  /*5dd0*/  @P1 IMAD.MOV.U32 R145, RZ, RZ, R124 ;  /* 0x000000ffff911224 */ /* 0x000fca00078e007c */
[----:B------:R1:W3:Y:S01]  /*5de0*/  @P1 LDG.E.U16 R152, desc[UR6][R144.64] ;  /* 0x0000000690981981 */ /* 0x0002e2000c1e1500 */
[----:B------:R-:W-:Y:S01]  /*5df0*/  ISETP.GT.AND P0, PT, R154, 0x2d, PT ;  /* 0x0000002d9a00780c */ /* 0x000fe20003f04270 */
[----:B-1----:R-:W-:Y:S02]  /*5e00*/  @P1 IMAD.MOV.U32 R144, RZ, RZ, R134 ;  /* 0x000000ffff901224 */ /* 0x002fe400078e0086 */
[----:B------:R-:W-:-:S05]  /*5e10*/  @P1 IMAD.MOV.U32 R145, RZ, RZ, R122 ;  /* 0x000000ffff911224 */ /* 0x000fca00078e007a */
[----:B------:R1:W3:Y:S02]  /*5e20*/  @P1 LDG.E.U16 R153, desc[UR6][R144.64] ;  /* 0x0000000690991981 */ /* 0x0002e4000c1e1500 */
        /* <DEDUP_REMOVED lines=30> */
[----:B------:R1:W5:Y:S01]  /*6010*/  @P0 LDG.E.U16 R172, desc[UR6][R144.64] ;  /* 0x0000000690ac0981 */ /* 0x000362000c1e1500 */
        /* <DEDUP_REMOVED lines=87> */
[----:B------:R-:W-:Y:S02]  /*6590*/  ISETP.GT.AND P0, PT, R154, 0x3e, PT ;  /* 0x0000003e9a00780c */ /* 0x000fe40003f04270 */
[----:B------:R-:W-:Y:S01]  /*65a0*/  PRMT R228, RZ, 0x7610, R228 ;  /* 0x00007610ffe47816 */ /* 0x000fe200000000e4 */
[----:B-1----:R-:W-:Y:S02]  /*65b0*/  @P1 IMAD.MOV.U32 R144, RZ, RZ, R75 ;  /* 0x000000ffff901224 */ /* 0x002fe400078e004b */
[----:B------:R-:W-:-:S05]  /*65c0*/  @P1 IMAD.MOV.U32 R145, RZ, RZ, R20 ;  /* 0x000000ffff911224 */ /* 0x000fca00078e0014 */
[----:B------:R1:W3:Y:S01]  /*65d0*/  @P1 LDG.E.U16 R226, desc[UR6][R144.64] ;  /* 0x0000000690e21981 */ /* 0x0002e2000c1e1500 */
[----:B------:R-:W-:Y:S01]  /*65e0*/  PRMT R230, RZ, 0x7610, R230 ;  /* 0x00007610ffe67816 */ /* 0x000fe200000000e6 */
[----:B-1----:R-:W-:Y:S02]  /*65f0*/  @P1 IMAD.MOV.U32 R144, RZ, RZ, R73 ;  /* 0x000000ffff901224 */ /* 0x002fe400078e0049 */
[----:B------:R-:W-:-:S05]  /*6600*/  @P1 IMAD.MOV.U32 R145, RZ, RZ, R13 ;  /* 0x000000ffff911224 */ /* 0x000fca00078e000d */
[----:B------:R1:W3:Y:S01]  /*6610*/  @P1 LDG.E.U16 R228, desc[UR6][R144.64] ;  /* 0x0000000690e41981 */ /* 0x0002e2000c1e1500 */
[----:B------:R-:W-:Y:S02]  /*6620*/  ISETP.GT.AND P1, PT, R154, 0x3f, PT ;  /* 0x0000003f9a00780c */ /* 0x000fe40003f24270 */
[----:B------:R-:W-:Y:S01]  /*6630*/  PRMT R232, RZ, 0x7610, R232 ;  /* 0x00007610ffe87816 */ /* 0x000fe200000000e8 */
[----:B-1----:R-:W-:Y:S02]  /*6640*/  @P0 IMAD.MOV.U32 R144, RZ, RZ, R71 ;  /* 0x000000ffff900224 */ /* 0x002fe400078e0047 */
[----:B------:R-:W-:Y:S01]  /*6650*/  @P0 IMAD.MOV.U32 R145, RZ, RZ, R11 ;  /* 0x000000ffff910224 */ /* 0x000fe200078e000b */
[----:B0-----:R-:W-:-:S04]  /*6660*/  LOP3.LUT R2, R2, 0x3f, RZ, 0xc0, !PT ;  /* 0x0000003f02027812 */ /* 0x001fc800078ec0ff */
[----:B------:R0:W3:Y:S02]  /*6670*/  @P0 LDG.E.U16 R230, desc[UR6][R144.64] ;  /* 0x0000000690e60981 */ /* 0x0000e4000c1e1500 */
[----:B0-----:R-:W-:Y:S02]  /*6680*/  @P0 IMAD.MOV.U32 R144, RZ, RZ, R69 ;  /* 0x000000ffff900224 */ /* 0x001fe400078e0045 */
[----:B------:R-:W-:-:S05]  /*6690*/  @P0 IMAD.MOV.U32 R145, RZ, RZ, R9 ;  /* 0x000000ffff910224 */ /* 0x000fca00078e0009 */
[----:B------:R0:W3:Y:S01]  /*66a0*/  @P0 LDG.E.U16 R232, desc[UR6][R144.64] ;  /* 0x0000000690e80981 */ /* 0x0000e2000c1e1500 */
[----:B------:R-:W-:Y:S02]  /*66b0*/  ISETP.GE.AND P0, PT, R2, R154, PT ;  /* 0x0000009a0200720c */ /* 0x000fe40003f06270 */
[----:B------:R-:W-:Y:S01]  /*66c0*/  PRMT R154, RZ, 0x7610, R154 ;  /* 0x00007610ff9a7816 */ /* 0x000fe2000000009a */
[----:B------:R-:W2:Y:S01]  /*66d0*/  LDL.LU R2, [R1+0x2cc] ;  /* 0x0002cc0001027983 */ /* 0x000ea20000300800 */
[----:B------:R-:W-:Y:S01]  /*66e0*/  PRMT R236, RZ, 0x7610, R236 ;  /* 0x00007610ffec7816 */ /* 0x000fe200000000ec */
[----:B0-----:R-:W-:Y:S02]  /*66f0*/  @P1 IMAD.MOV.U32 R144, RZ, RZ, R67 ;  /* 0x000000ffff901224 */ /* 0x001fe400078e0043 */
[----:B------:R-:W-:-:S05]  /*6700*/  @P1 IMAD.MOV.U32 R145, RZ, RZ, R8 ;  /* 0x000000ffff911224 */ /* 0x000fca00078e0008 */
[----:B------:R0:W3:Y:S02]  /*6710*/  @P1 LDG.E.U16 R154, desc[UR6][R144.64] ;  /* 0x00000006909a1981 */ /* 0x0000e4000c1e1500 */
[----:B0-----:R-:W-:Y:S02]  /*6720*/  @P1 IMAD.MOV.U32 R144, RZ, RZ, R65 ;  /* 0x000000ffff901224 */ /* 0x001fe400078e0041 */
[----:B------:R-:W-:-:S05]  /*6730*/  @P1 IMAD.MOV.U32 R145, RZ, RZ, R7 ;  /* 0x000000ffff911224 */ /* 0x000fca00078e0007 */
[----:B------:R0:W3:Y:S01]  /*6740*/  @P1 LDG.E.U16 R236, desc[UR6][R144.64] ;  /* 0x0000000690ec1981 */ /* 0x0000e2000c1e1500 */
[----:B------:R-:W-:Y:S01]  /*6750*/  BAR.SYNC.DEFER_BLOCKING 0x0 ;  /* 0x0000000000007b1d */ /* 0x000fe20000010000 */
[----:B------:R-:W-:Y:S01]  /*6760*/  PRMT R238, RZ, 0x7610, R238 ;  /* 0x00007610ffee7816 */ /* 0x000fe200000000ee */
[----:B0-----:R-:W-:Y:S02]  /*6770*/  @!P0 IMAD.MOV.U32 R144, RZ, RZ, R63 ;  /* 0x000000ffff908224 */ /* 0x001fe400078e003f */
[----:B------:R-:W-:Y:S01]  /*6780*/  @!P0 IMAD.MOV.U32 R145, RZ, RZ, R6 ;  /* 0x000000ffff918224 */ /* 0x000fe200078e0006 */
[----:B------:R-:W-:Y:S02]  /*6790*/  PRMT R240, RZ, 0x7610, R240 ;  /* 0x00007610fff07816 */ /* 0x000fe400000000f0 */
[----:B------:R-:W-:Y:S02]  /*67a0*/  PRMT R242, RZ, 0x7610, R242 ;  /* 0x00007610fff27816 */ /* 0x000fe400000000f2 */
[----:B------:R0:W3:Y:S02]  /*67b0*/  @!P0 LDG.E.U16 R238, desc[UR6][R144.64] ;  /* 0x0000000690ee8981 */ /* 0x0000e4000c1e1500 */
[----:B0-----:R-:W-:-:S02]  /*67c0*/  @!P0 IMAD.MOV.U32 R144, RZ, RZ, R61 ;  /* 0x000000ffff908224 */ /* 0x001fc400078e003d */
[----:B------:R-:W-:-:S05]  /*67d0*/  @!P0 IMAD.MOV.U32 R145, RZ, RZ, R5 ;  /* 0x000000ffff918224 */ /* 0x000fca00078e0005 */
[----:B------:R0:W3:Y:S01]  /*67e0*/  @!P0 LDG.E.U16 R240, desc[UR6][R144.64] ;  /* 0x0000000690f08981 */ /* 0x0000e2000c1e1500 */
[----:B------:R-:W-:Y:S01]  /*67f0*/  PRMT R244, RZ, 0x7610, R244 ;  /* 0x00007610fff47816 */ /* 0x000fe200000000f4 */
[----:B0-----:R-:W-:Y:S02]  /*6800*/  @!P0 IMAD.MOV.U32 R144, RZ, RZ, R59 ;  /* 0x000000ffff908224 */ /* 0x001fe400078e003b */
        /* <DEDUP_REMOVED lines=17> */
[----:B------:R0:W3:Y:S02]  /*6920*/  @!P0 LDG.E.U16 R250, desc[UR6][R144.64] ;  /* 0x0000000690fa8981 */ /* 0x0000e4000c1e1500 */
[----:B0-----:R-:W-:Y:S02]  /*6930*/  @!P0 IMAD.MOV.U32 R144, RZ, RZ, R18 ;  /* 0x000000ffff908224 */ /* 0x001fe400078e0012 */
[----:B------:R-:W-:-:S05]  /*6940*/  @!P0 IMAD.MOV.U32 R145, RZ, RZ, R12 ;  /* 0x000000ffff918224 */ /* 0x000fca00078e000c */
[----:B------:R-:W3:Y:S04]  /*6950*/  @!P0 LDG.E.U16 R252, desc[UR6][R144.64] ;  /* 0x0000000690fc8981 */ /* 0x000ee8000c1e1500 */
[----:B------:R-:W5:Y:S04]  /*6960*/  LDL.LU R144, [R1+0x8] ;  /* 0x0000080001907983 */ /* 0x000f680000300800 */
[----:B------:R-:W3:Y:S04]  /*6970*/  LDL.LU R145, [R1+0x4] ;  /* 0x0000040001917983 */ /* 0x000ee80000300800 */
[----:B----4-:R0:W-:Y:S04]  /*6980*/  STS.U16 [R0+UR4], R136 ;  /* 0x0000008800007988 */ /* 0x0101e80008000404 */
[----:B------:R-:W-:Y:S04]  /*6990*/  STS.U16 [R0+UR4+0x800], R241 ;  /* 0x000800f100007988 */ /* 0x000fe80008000404 */
[----:B0-----:R-:W4:Y:S04]  /*69a0*/  LDL.LU R136, [R1+0x334] ;  /* 0x0003340001887983 */ /* 0x001f280000300800 */
[----:B------:R-:W-:Y:S04]  /*69b0*/  STS.U16 [R0+UR4+0x4800], R239 ;  /* 0x004800ef00007988 */ /* 0x000fe80008000404 */
[----:B------:R-:W-:Y:S04]  /*69c0*/  STS.U16 [R0+UR4+0x4c00], R209 ;  /* 0x004c00d100007988 */ /* 0x000fe80008000404 */
[----:B--2---:R0:W-:Y:S04]  /*69d0*/  STS.U16 [R0+UR4+0x4000], R2 ;  /* 0x0040000200007988 */ /* 0x0041e80008000404 */
[----:B0-----:R-:W2:Y:S04]  /*69e0*/  LDL.LU R2, [R1+0x330] ;  /* 0x0003300001027983 */ /* 0x001ea80000300800 */
[----:B-----5:R0:W-:Y:S04]  /*69f0*/  STS.U16 [R0+UR4+0x400], R144 ;  /* 0x0004009000007988 */ /* 0x0201e80008000404 */
[----:B---3--:R1:W-:Y:S04]  /*6a00*/  STS.U16 [R0+UR4+0x4400], R145 ;  /* 0x0044009100007988 */ /* 0x0083e80008000404 */
[----:B0-----:R-:W3:Y:S04]  /*6a10*/  LDL.LU R144, [R1+0x2c0] ;  /* 0x0002c00001907983 */ /* 0x001ee80000300800 */
[----:B-1----:R-:W5:Y:S04]  /*6a20*/  LDL.LU R145, [R1+0x2bc] ;  /* 0x0002bc0001917983 */ /* 0x002f680000300800 */
[----:B------:R-:W4:Y:S04]  /*6a30*/  LDL.LU R241, [R1] ;  /* 0x0000000001f17983 */ /* 0x000f280000300800 */
[----:B------:R-:W2:Y:S04]  /*6a40*/  LDL.LU R239, [R1+0x2c4] ;  /* 0x0002c40001ef7983 */ /* 0x000ea80000300800 */
[----:B------:R-:W3:Y:S04]  /*6a50*/  LDL.LU R209, [R1+0x2c8] ;  /* 0x0002c80001d17983 */ /* 0x000ee80000300800 */
[----:B------:R0:W-:Y:S04]  /*6a60*/  STS.U16 [R0+UR4+0xc00], R211 ;  /* 0x000c00d300007988 */ /* 0x0001e80008000404 */
[----:B------:R-:W-:Y:S01]  /*6a70*/  STS.U16 [R0+UR4+0x1000], R181 ;  /* 0x001000b500007988 */ /* 0x000fe20008000404 */
[----:B0-----:R-:W-:-:S03]  /*6a80*/  LOP3.LUT R211, R0, 0x10, RZ, 0x3c, !PT ;  /* 0x0000001000d37812 */ /* 0x001fc600078e3cff */
[----:B------:R-:W-:Y:S04]  /*6a90*/  STS.U16 [R0+UR4+0x5000], R179 ;  /* 0x005000b300007988 */ /* 0x000fe80008000404 */
[----:B------:R-:W-:Y:S04]  /*6aa0*/  STS.U16 [R0+UR4+0x1400], R147 ;  /* 0x0014009300007988 */ /* 0x000fe80008000404 */
[----:B------:R0:W-:Y:S04]  /*6ab0*/  STS.U16 [R0+UR4+0x5400], R139 ;  /* 0x0054008b00007988 */ /* 0x0001e80008000404 */
[----:B------:R-:W-:Y:S04]  /*6ac0*/  STS.U16 [R0+UR4+0x1800], R172 ;  /* 0x001800ac00007988 */ /* 0x000fe80008000404 */
[----:B------:R-:W-:Y:S04]  /*6ad0*/  STS.U16 [R0+UR4+0x5800], R174 ;  /* 0x005800ae00007988 */ /* 0x000fe80008000404 */
[----:B------:R-:W-:Y:S04]  /*6ae0*/  STS.U16 [R0+UR4+0x1c00], R206 ;  /* 0x001c00ce00007988 */ /* 0x000fe80008000404 */
[----:B------:R-:W-:Y:S01]  /*6af0*/  STS.U16 [R0+UR4+0x5c00], R208 ;  /* 0x005c00d000007988 */ /* 0x000fe20008000404 */
[----:B0-----:R-:W-:-:S03]  /*6b00*/  LOP3.LUT R139, R0, 0x20, RZ, 0x3c, !PT ;  /* 0x00000020008b7812 */ /* 0x001fc600078e3cff */
[----:B---3--:R-:W-:Y:S04]  /*6b10*/  STS.U16 [R211+UR4+0x80], R209 ;  /* 0x000080d1d3007988 */ /* 0x008fe80008000404 */
[----:B--2---:R-:W-:Y:S04]  /*6b20*/  STS.U16 [R211+UR4+0x4080], R239 ;  /* 0x004080efd3007988 */ /* 0x004fe80008000404 */
[----:B----4-:R-:W-:Y:S04]  /*6b30*/  STS.U16 [R211+UR4+0x480], R241 ;  /* 0x000480f1d3007988 */ /* 0x010fe80008000404 */
[----:B------:R0:W-:Y:S04]  /*6b40*/  STS.U16 [R211+UR4+0x4480], R2 ;  /* 0x00448002d3007988 */ /* 0x0001e80008000404 */
[----:B------:R-:W-:Y:S04]  /*6b50*/  STS.U16 [R211+UR4+0x880], R237 ;  /* 0x000880edd3007988 */ /* 0x000fe80008000404 */
[----:B------:R-:W-:Y:S04]  /*6b60*/  STS.U16 [R211+UR4+0x4880], R235 ;  /* 0x004880ebd3007988 */ /* 0x000fe80008000404 */
[----:B0-----:R-:W2:Y:S04]  /*6b70*/  LDL.LU R2, [R1+0x32c] ;  /* 0x00032c0001027983 */ /* 0x001ea80000300800 */
[----:B------:R-:W3:Y:S04]  /*6b80*/  LDL.LU R239, [R1+0x2b8] ;  /* 0x0002b80001ef7983 */ /* 0x000ee80000300800 */
[----:B------:R-:W4:Y:S04]  /*6b90*/  LDL.LU R241, [R1+0x1c8] ;  /* 0x0001c80001f17983 */ /* 0x000f280000300800 */
[----:B------:R-:W-:Y:S04]  /*6ba0*/  STS.U16 [R211+UR4+0xc80], R207 ;  /* 0x000c80cfd3007988 */ /* 0x000fe80008000404 */
        /* <DEDUP_REMOVED lines=10> */
[----:B-----5:R-:W-:Y:S04]  /*6c50*/  STS.U16 [R139+UR4+0x4100], R145 ;  /* 0x004100918b007988 */ /* 0x020fe80008000404 */
[----:B------:R0:W-:Y:S04]  /*6c60*/  STS.U16 [R139+UR4+0x500], R136 ;  /* 0x000500888b007988 */ /* 0x0001e80008000404 */
[----:B------:R1:W-:Y:S04]  /*6c70*/  STS.U16 [R139+UR4+0x4500], R137 ;  /* 0x004500898b007988 */ /* 0x0003e80008000404 */
[----:B0-----:R-:W5:Y:S04]  /*6c80*/  LDL.LU R136, [R1+0x328] ;  /* 0x0003280001887983 */ /* 0x001f680000300800 */
[----:B-1----:R-:W2:Y:S04]  /*6c90*/  LDL.LU R137, [R1+0x324] ;  /* 0x0003240001897983 */ /* 0x002ea80000300800 */
[----:B------:R-:W5:Y:S04]  /*6ca0*/  LDL.LU R144, [R1+0x14] ;  /* 0x0000140001907983 */ /* 0x000f680000300800 */
[----:B------:R-:W2:Y:S04]  /*6cb0*/  LDL.LU R145, [R1+0xc] ;  /* 0x00000c0001917983 */ /* 0x000ea80000300800 */
[----:B------:R-:W-:Y:S04]  /*6cc0*/  STS.U16 [R139+UR4+0x900], R234 ;  /* 0x000900ea8b007988 */ /* 0x000fe80008000404 */
[----:B------:R-:W-:Y:S04]  /*6cd0*/  STS.U16 [R139+UR4+0x4900], R233 ;  /* 0x004900e98b007988 */ /* 0x000fe80008000404 */
[----:B------:R-:W-:Y:S04]  /*6ce0*/  STS.U16 [R139+UR4+0xd00], R203 ;  /* 0x000d00cb8b007988 */ /* 0x000fe80008000404 */
[----:B------:R-:W-:Y:S01]  /*6cf0*/  STS.U16 [R139+UR4+0x4d00], R201 ;  /* 0x004d00c98b007988 */ /* 0x000fe20008000404 */
[----:B------:R-:W-:-:S03]  /*6d00*/  LOP3.LUT R147, R0, 0x30, RZ, 0x3c, !PT ;  /* 0x0000003000937812 */ /* 0x000fc600078e3cff */
[----:B------:R-:W-:Y:S04]  /*6d10*/  STS.U16 [R139+UR4+0x1100], R173 ;  /* 0x001100ad8b007988 */ /* 0x000fe80008000404 */
[----:B------:R-:W-:Y:S04]  /*6d20*/  STS.U16 [R139+UR4+0x5100], R171 ;  /* 0x005100ab8b007988 */ /* 0x000fe80008000404 */
[----:B------:R-:W-:Y:S04]  /*6d30*/  STS.U16 [R139+UR4+0x1500], R148 ;  /* 0x001500948b007988 */ /* 0x000fe80008000404 */
[----:B------:R-:W-:Y:S04]  /*6d40*/  STS.U16 [R139+UR4+0x5500], R150 ;  /* 0x005500968b007988 */ /* 0x000fe80008000404 */
[----:B------:R-:W-:Y:S04]  /*6d50*/  STS.U16 [R139+UR4+0x1900], R180 ;  /* 0x001900b48b007988 */ /* 0x000fe80008000404 */
[----:B------:R-:W-:Y:S04]  /*6d60*/  STS.U16 [R139+UR4+0x5900], R182 ;  /* 0x005900b68b007988 */ /* 0x000fe80008000404 */
[----:B------:R-:W-:Y:S04]  /*6d70*/  STS.U16 [R139+UR4+0x1d00], R214 ;  /* 0x001d00d68b007988 */ /* 0x000fe80008000404 */
[----:B------:R0:W-:Y:S02]  /*6d80*/  STS.U16 [R139+UR4+0x5d00], R216 ;  /* 0x005d00d88b007988 */ /* 0x0001e40008000404 */
[----:B0-----:R-:W-:-:S02]  /*6d90*/  LOP3.LUT R139, R0, 0x40, RZ, 0x3c, !PT ;  /* 0x00000040008b7812 */ /* 0x001fc400078e3cff */
[----:B---3--:R-:W-:Y:S04]  /*6da0*/  STS.U16 [R147+UR4+0x180], R239 ;  /* 0x000180ef93007988 */ /* 0x008fe80008000404 */
[----:B----4-:R-:W-:Y:S04]  /*6db0*/  STS.U16 [R147+UR4+0x4180], R241 ;  /* 0x004180f193007988 */ /* 0x010fe80008000404 */
[----:B------:R0:W-:Y:S04]  /*6dc0*/  STS.U16 [R147+UR4+0x580], R3 ;  /* 0x0005800393007988 */ /* 0x0001e80008000404 */
[----:B------:R1:W-:Y:S04]  /*6dd0*/  STS.U16 [R147+UR4+0x4580], R140 ;  /* 0x0045808c93007988 */ /* 0x0003e80008000404 */
        /* <DEDUP_REMOVED lines=12> */
[----:B0-----:R-:W3:Y:S04]  /*6ea0*/  LDL.LU R3, [R1+0x320] ;  /* 0x0003200001037983 */ /* 0x001ee80000300800 */
[----:B-1----:R-:W4:Y:S04]  /*6eb0*/  LDL.LU R140, [R1+0x31c] ;  /* 0x00031c00018c7983 */ /* 0x002f280000300800 */
[----:B-----5:R-:W-:Y:S04]  /*6ec0*/  STS.U16 [R139+UR4+0x200], R144 ;  /* 0x000200908b007988 */ /* 0x020fe80008000404 */
[----:B--2---:R-:W-:Y:S04]  /*6ed0*/  STS.U16 [R139+UR4+0x4200], R145 ;  /* 0x004200918b007988 */ /* 0x004fe80008000404 */
[----:B------:R0:W-:Y:S04]  /*6ee0*/  STS.U16 [R139+UR4+0x600], R143 ;  /* 0x0006008f8b007988 */ /* 0x0001e80008000404 */
[----:B0-----:R-:W2:Y:S04]  /*6ef0*/  LDL.LU R143, [R1+0x318] ;  /* 0x00031800018f7983 */ /* 0x001ea80000300800 */
[----:B------:R0:W-:Y:S04]  /*6f00*/  STS.U16 [R139+UR4+0x4600], R142 ;  /* 0x0046008e8b007988 */ /* 0x0001e80008000404 */
        /* <DEDUP_REMOVED lines=12> */
[----:B------:R1:W-:Y:S04]  /*6fd0*/  STS.U16 [R139+UR4+0x5e00], R224 ;  /* 0x005e00e08b007988 */ /* 0x0003e80008000404 */
[----:B0-----:R-:W5:Y:S01]  /*6fe0*/  LDL.LU R142, [R1+0x314] ;  /* 0x00031400018e7983 */ /* 0x001f620000300800 */
[----:B-1----:R-:W-:-:S03]  /*6ff0*/  LOP3.LUT R139, R0, 0x60, RZ, 0x3c, !PT ;  /* 0x00000060008b7812 */ /* 0x002fc600078e3cff */
[----:B--2---:R-:W-:Y:S04]  /*7000*/  STS.U16 [R138+UR4+0x280], R143 ;  /* 0x0002808f8a007988 */ /* 0x004fe80008000404 */
[----:B----4-:R-:W-:Y:S04]  /*7010*/  STS.U16 [R138+UR4+0x4280], R140 ;  /* 0x0042808c8a007988 */ /* 0x010fe80008000404 */
        /* <DEDUP_REMOVED lines=14> */
[----:B---3--:R1:W-:Y:S04]  /*7100*/  STS.U16 [R139+UR4+0x300], R3 ;  /* 0x000300038b007988 */ /* 0x0083e80008000404 */
[----:B------:R2:W-:Y:S04]  /*7110*/  STS.U16 [R139+UR4+0x4300], R137 ;  /* 0x004300898b007988 */ /* 0x0005e80008000404 */
[----:B------:R-:W-:Y:S04]  /*7120*/  STS.U16 [R139+UR4+0x700], R249 ;  /* 0x000700f98b007988 */ /* 0x000fe80008000404 */
[----:B------:R-:W-:Y:S04]  /*7130*/  STS.U16 [R139+UR4+0x4700], R247 ;  /* 0x004700f78b007988 */ /* 0x000fe80008000404 */
[----:B------:R-:W-:Y:S04]  /*7140*/  STS.U16 [R139+UR4+0xb00], R219 ;  /* 0x000b00db8b007988 */ /* 0x000fe80008000404 */
[----:B------:R-:W-:Y:S04]  /*7150*/  STS.U16 [R139+UR4+0x4b00], R217 ;  /* 0x004b00d98b007988 */ /* 0x000fe80008000404 */
[----:B------:R-:W-:Y:S04]  /*7160*/  STS.U16 [R139+UR4+0xf00], R189 ;  /* 0x000f00bd8b007988 */ /* 0x000fe80008000404 */
[----:B------:R-:W-:Y:S01]  /*7170*/  STS.U16 [R139+UR4+0x4f00], R187 ;  /* 0x004f00bb8b007988 */ /* 0x000fe20008000404 */
[----:B0-----:R-:W-:-:S03]  /*7180*/  LOP3.LUT R138, R0, 0x70, RZ, 0x3c, !PT ;  /* 0x00000070008a7812 */ /* 0x001fc600078e3cff */
[----:B------:R-:W-:Y:S04]  /*7190*/  STS.U16 [R139+UR4+0x1300], R157 ;  /* 0x0013009d8b007988 */ /* 0x000fe80008000404 */
[----:B------:R-:W-:Y:S04]  /*71a0*/  STS.U16 [R139+UR4+0x5300], R155 ;  /* 0x0053009b8b007988 */ /* 0x000fe80008000404 */
[----:B------:R-:W-:Y:S04]  /*71b0*/  STS.U16 [R139+UR4+0x1700], R164 ;  /* 0x001700a48b007988 */ /* 0x000fe80008000404 */
[----:B------:R-:W-:Y:S04]  /*71c0*/  STS.U16 [R139+UR4+0x5700], R166 ;  /* 0x005700a68b007988 */ /* 0x000fe80008000404 */
[----:B------:R-:W3:Y:S04]  /*71d0*/  LDL.LU R143, [R1+0x310] ;  /* 0x00031000018f7983 */ /* 0x000ee80000300800 */
[----:B------:R-:W-:Y:S04]  /*71e0*/  STS.U16 [R139+UR4+0x1b00], R198 ;  /* 0x001b00c68b007988 */ /* 0x000fe80008000404 */
[----:B------:R-:W4:Y:S04]  /*71f0*/  LDL.LU R140, [R1+0x30c] ;  /* 0x00030c00018c7983 */ /* 0x000f280000300800 */
[----:B------:R-:W-:Y:S04]  /*7200*/  STS.U16 [R139+UR4+0x5b00], R200 ;  /* 0x005b00c88b007988 */ /* 0x000fe80008000404 */
[----:B------:R-:W4:Y:S04]  /*7210*/  LDL.LU R141, [R1+0x308] ;  /* 0x00030800018d7983 */ /* 0x000f280000300800 */
[----:B------:R-:W-:Y:S04]  /*7220*/  STS.U16 [R139+UR4+0x1f00], R230 ;  /* 0x001f00e68b007988 */ /* 0x000fe80008000404 */
[----:B-1----:R-:W4:Y:S04]  /*7230*/  LDL.LU R3, [R1+0x304] ;  /* 0x0003040001037983 */ /* 0x002f280000300800 */
[----:B------:R-:W-:Y:S04]  /*7240*/  STS.U16 [R139+UR4+0x5f00], R232 ;  /* 0x005f00e88b007988 */ /* 0x000fe80008000404 */
[----:B--2---:R-:W2:Y:S04]  /*7250*/  LDL.LU R137, [R1+0x300] ;  /* 0x0003000001897983 */ /* 0x004ea80000300800 */
[----:B------:R0:W-:Y:S04]  /*7260*/  STS.U16 [R138+UR4+0x380], R136 ;  /* 0x000380888a007988 */ /* 0x0001e80008000404 */
[----:B------:R1:W-:Y:S04]  /*7270*/  STS.U16 [R138+UR4+0x4380], R2 ;  /* 0x004380028a007988 */ /* 0x0003e80008000404 */
[----:B0-----:R-:W5:Y:S04]  /*7280*/  LDL.LU R136, [R1+0x2fc] ;  /* 0x0002fc0001887983 */ /* 0x001f680000300800 */
[----:B-1----:R-:W3:Y:S04]  /*7290*/  LDL.LU R2, [R1+0x2f8] ;  /* 0x0002f80001027983 */ /* 0x002ee80000300800 */
        /* <DEDUP_REMOVED lines=14> */
[----:B------:R-:W4:Y:S04]  /*7380*/  LDL.LU R239, [R1+0x2e0] ;  /* 0x0002e00001ef7983 */ /* 0x000f280000300800 */
[----:B------:R-:W2:Y:S04]  /*7390*/  LDL.LU R241, [R1+0x2dc] ;  /* 0x0002dc0001f17983 */ /* 0x000ea80000300800 */
[----:B------:R-:W5:Y:S04]  /*73a0*/  LDL.LU R144, [R1+0x2d8] ;  /* 0x0002d80001907983 */ /* 0x000f680000300800 */
[----:B------:R-:W4:Y:S01]  /*73b0*/  LDL.LU R145, [R1+0x2d4] ;  /* 0x0002d40001917983 */ /* 0x000f220000300800 */
[----:B------:R-:W-:Y:S01]  /*73c0*/  UMOV UR21, 0x40000040 ;  /* 0x4000004000157882 */ /* 0x000fe20000000000 */
[----:B------:R-:W-:Y:S01]  /*73d0*/  UIADD3.64 UR48, UR8, 0x180, URZ ;  /* 0x0000018008307897 */ /* 0x000fe2000fffe03f */
[----:B------:R-:W-:Y:S01]  /*73e0*/  UMOV UR50, UR22 ;  /* 0x0000001600327c82 */ /* 0x000fe20008000000 */
[----:B------:R-:W-:Y:S01]  /*73f0*/  UMOV UR51, UR23 ;  /* 0x0000001700337c82 */ /* 0x000fe20008000000 */
[C---:B---3--:R-:W-:Y:S01]  /*7400*/  LOP3.LUT R138, R2.reuse, 0x20, RZ, 0x3c, !PT ;  /* 0x00000020028a7812 */ /* 0x048fe200078e3cff */
[----:B------:R-:W-:Y:S01]  /*7410*/  STS.U16 [R2+UR4+0x8000], R238 ;  /* 0x008000ee02007988 */ /* 0x000fe20008000404 */
[----:B------:R-:W-:-:S03]  /*7420*/  LOP3.LUT R139, R2, 0x40, RZ, 0x3c, !PT ;  /* 0x00000040028b7812 */ /* 0x000fc600078e3cff */
[----:B------:R-:W-:Y:S04]  /*7430*/  STS.U16 [R2+UR4+0x8400], R246 ;  /* 0x008400f602007988 */ /* 0x000fe80008000404 */
[----:B------:R-:W-:Y:S04]  /*7440*/  STS.U16 [R138+UR4+0x8100], R240 ;  /* 0x008100f08a007988 */ /* 0x000fe80008000404 */
[----:B------:R0:W-:Y:S04]  /*7450*/  STS.U16 [R138+UR4+0x8500], R248 ;  /* 0x008500f88a007988 */ /* 0x0001e80008000404 */
[----:B------:R-:W-:Y:S01]  /*7460*/  STS.U16 [R139+UR4+0x8200], R242 ;  /* 0x008200f28b007988 */ /* 0x000fe20008000404 */
[----:B0-----:R-:W-:-:S03]  /*7470*/  LOP3.LUT R138, R2, 0x60, RZ, 0x3c, !PT ;  /* 0x00000060028a7812 */ /* 0x001fc600078e3cff */
[----:B------:R-:W-:Y:S04]  /*7480*/  STS.U16 [R139+UR4+0x8600], R250 ;  /* 0x008600fa8b007988 */ /* 0x000fe80008000404 */
[----:B------:R-:W-:Y:S04]  /*7490*/  STS.U16 [R138+UR4+0x8300], R244 ;  /* 0x008300f48a007988 */ /* 0x000fe80008000404 */
[----:B------:R0:W-:Y:S01]  /*74a0*/  STS.U16 [R138+UR4+0x8700], R252 ;  /* 0x008700fc8a007988 */ /* 0x0001e20008000404 */
[----:B------:R1:W-:Y:S06]  /*74b0*/  MEMBAR.ALL.CTA ;  /* 0x0000000000007992 */ /* 0x0003ec0000008000 */
[----:B-1----:R-:W1:Y:S02]  /*74c0*/  FENCE.VIEW.ASYNC.S ;  /* 0x00000000000073c6 */ /* 0x002e640000000000 */
[----:B-1----:R-:W-:Y:S06]  /*74d0*/  BAR.SYNC.DEFER_BLOCKING 0x0 ;  /* 0x0000000000007b1d */ /* 0x002fec0000010000 */
[----:B------:R-:W-:-:S06]  /*74e0*/  WARPGROUP.ARRIVE ;  /* 0x00000000000079c5 */ /* 0x000fcc0000000000 */
[----:B------:R-:W-:Y:S04]  /*74f0*/  HGMMA.64x16x16.F32 R48, gdesc[UR20].tnspA, R48 ;  /* 0x20200000143079f0 */ /* 0x000fe80008700830 */
[----:B------:R-:W-:Y:S04]  /*7500*/  HGMMA.64x16x16.F32 R48, gdesc[UR8].tnspA, R48 ;  /* 0x20200000083079f0 */ /* 0x000fe80008700830 */
[----:B------:R-:W-:Y:S01]  /*7510*/  HGMMA.64x16x16.F32 R48, gdesc[UR12].tnspA, R48 ;  /* 0x202000000c3079f0 */ /* 0x000fe20008700830 */
[----:B------:R-:W-:-:S03]  /*7520*/  UIADD3.64 UR52, UR8, 0x200, URZ ;  /* 0x0000020008347897 */ /* 0x000fc6000fffe03f */
[----:B------:R-:W-:Y:S04]  /*7530*/  HGMMA.64x16x16.F32 R48, gdesc[UR16].tnspA, R48 ;  /* 0x20200000103079f0 */ /* 0x000fe80008700830 */
[----:B------:R-:W-:Y:S01]  /*7540*/  HGMMA.64x16x16.F32 R40, gdesc[UR48].tnspA, R40 ;  /* 0x20200000302879f0 */ /* 0x000fe20008700828 */
[----:B------:R-:W-:Y:S01]  /*7550*/  UMOV UR54, UR10 ;  /* 0x0000000a00367c82 */ /* 0x000fe20008000000 */
[----:B------:R-:W-:Y:S01]  /*7560*/  UMOV UR55, UR11 ;  /* 0x0000000b00377c82 */ /* 0x000fe20008000000 */
[----:B------:R-:W-:Y:S01]  /*7570*/  UIADD3.64 UR56, UR8, 0x280, URZ ;  /* 0x0000028008387897 */ /* 0x000fe2000fffe03f */
[----:B------:R-:W-:Y:S01]  /*7580*/  HGMMA.64x16x16.F32 R40, gdesc[UR52].tnspA, R40 ;  /* 0x20200000342879f0 */ /* 0x000fe20008700828 */
[----:B------:R-:W-:Y:S01]  /*7590*/  UMOV UR58, UR14 ;  /* 0x0000000e003a7c82 */ /* 0x000fe20008000000 */
[----:B------:R-:W-:Y:S01]  /*75a0*/  UMOV UR59, UR15 ;  /* 0x0000000f003b7c82 */ /* 0x000fe20008000000 */
[----:B--2---:R-:W-:-:S02]  /*75b0*/  R2UR UR48, R241 ;  /* 0x00000000f13072ca */ /* 0x004fc400000e0000 */
[----:B-----5:R-:W-:Y:S02]  /*75c0*/  R2UR UR53, R144 ;  /* 0x00000000903572ca */ /* 0x020fe400000e0000 */
[----:B----4-:R-:W-:Y:S01]  /*75d0*/  R2UR UR52, R145 ;  /* 0x00000000913472ca */ /* 0x010fe200000e0000 */
[----:B------:R-:W-:Y:S01]  /*75e0*/  HGMMA.64x16x16.F32 R40, gdesc[UR56].tnspA, R40 ;  /* 0x20200000382879f0 */ /* 0x000fe20008700828 */
[----:B------:R-:W-:Y:S02]  /*75f0*/  R2UR UR57, R136 ;  /* 0x00000000883972ca */ /* 0x000fe400000e0000 */
[----:B------:R-:W2:Y:S04]  /*7600*/  LDL.LU R136, [R1+0x2f4] ;  /* 0x0002f40001887983 */ /* 0x000ea80000300800 */
[----:B0-----:R-:W3:Y:S04]  /*7610*/  LDL R138, [R1+0x2f0] ;  /* 0x0002f000018a7983 */ /* 0x001ee80000100800 */
[----:B------:R-:W4:Y:S04]  /*7620*/  LDL.LU R241, [R1+0x2b4] ;  /* 0x0002b40001f17983 */ /* 0x000f280000300800 */
[----:B------:R-:W5:Y:S04]  /*7630*/  LDL.LU R208, [R1+0x2ac] ;  /* 0x0002ac0001d07983 */ /* 0x000f680000300800 */
[----:B------:R-:W3:Y:S04]  /*7640*/  LDL.LU R206, [R1+0x2a4] ;  /* 0x0002a40001ce7983 */ /* 0x000ee80000300800 */
[----:B------:R-:W3:Y:S04]  /*7650*/  LDL.LU R144, [R1+0x29c] ;  /* 0x00029c0001907983 */ /* 0x000ee80000300800 */
[----:B------:R-:W3:Y:S04]  /*7660*/  LDL.LU R174, [R1+0x294] ;  /* 0x0002940001ae7983 */ /* 0x000ee80000300800 */
[----:B------:R-:W3:Y:S04]  /*7670*/  LDL.LU R172, [R1+0x28c] ;  /* 0x00028c0001ac7983 */ /* 0x000ee80000300800 */
[----:B------:R-:W3:Y:S04]  /*7680*/  LDL.LU R139, [R1+0x2b0] ;  /* 0x0002b000018b7983 */ /* 0x000ee80000300800 */
[----:B------:R-:W3:Y:S04]  /*7690*/  LDL.LU R181, [R1+0x284] ;  /* 0x0002840001b57983 */ /* 0x000ee80000300800 */
[----:B------:R-:W3:Y:S01]  /*76a0*/  LDL.LU R145, [R1+0x2a8] ;  /* 0x0002a80001917983 */ /* 0x000ee20000300800 */
[----:B------:R-:W-:-:S02]  /*76b0*/  R2UR UR56, R137 ;  /* 0x00000000893872ca */ /* 0x000fc400000e0000 */
[----:B------:R-:W0:Y:S01]  /*76c0*/  LDC R137, c[0x0][0x238] ;  /* 0x00008e00ff897b82 */ /* 0x000e220000000800 */
[----:B------:R-:W3:Y:S01]  /*76d0*/  LDL.LU R209, [R1+0x27c] ;  /* 0x00027c0001d17983 */ /* 0x000ee20000300800 */
[----:B------:R-:W-:-:S03]  /*76e0*/  R2UR UR49, R239 ;  /* 0x00000000ef3172ca */ /* 0x000fc600000e0000 */
[----:B------:R-:W3:Y:S04]  /*76f0*/  LDL.LU R211, [R1+0x2a0] ;  /* 0x0002a00001d37983 */ /* 0x000ee80000300800 */
[----:B------:R-:W3:Y:S04]  /*7700*/  LDL.LU R239, [R1+0x274] ;  /* 0x0002740001ef7983 */ /* 0x000ee80000300800 */
[----:B------:R-:W3:Y:S04]  /*7710*/  LDL.LU R147, [R1+0x298] ;  /* 0x0002980001937983 */ /* 0x000ee80000300800 */
[----:B------:R-:W3:Y:S01]  /*7720*/  LDL.LU R179, [R1+0x26c] ;  /* 0x00026c0001b37983 */ /* 0x000ee20000300800 */
[----:B0-----:R-:W-:-:S04]  /*7730*/  IMAD.SHL.U32 R137, R137, 0x40, RZ ;  /* 0x0000004089897824 */ /* 0x001fc800078e00ff */
[----:B------:R-:W-:-:S05]  /*7740*/  IMAD.SHL.U32 R137, R137, 0x2, RZ ;  /* 0x0000000289897824 */ /* 0x000fca00078e00ff */
[----:B------:R-:W-:-:S05]  /*7750*/  IADD3 R142, P1, R142, R137, RZ ;  /* 0x000000898e8e7210 */ /* 0x000fca0007f3e0ff */
[----:B--2---:R-:W-:Y:S01]  /*7760*/  IMAD.X R143, R143, 0x1, R136, P1 ;  /* 0x000000018f8f7824 */ /* 0x004fe200008e0688 */
[-C--:B----4-:R-:W-:Y:S02]  /*7770*/  IADD3 R241, P3, R241, R137.reuse, RZ ;  /* 0x00000089f1f17210 */ /* 0x090fe40007f7e0ff */
[----:B-----5:R-:W-:-:S03]  /*7780*/  IADD3 R208, P4, R208, R137, RZ ;  /* 0x00000089d0d07210 */ /* 0x020fc60007f9e0ff */
[----:B------:R0:W-:Y:S01]  /*7790*/  STL [R1+0x2b4], R241 ;  /* 0x0002b4f101007387 */ /* 0x0001e20000100800 */
[-C--:B---3--:R-:W-:Y:S02]  /*77a0*/  IADD3 R206, P5, R206, R137.reuse, RZ ;  /* 0x00000089cece7210 */ /* 0x088fe40007fbe0ff */
[-C--:B------:R-:W-:Y:S01]  /*77b0*/  IADD3 R144, P6, R144, R137.reuse, RZ ;  /* 0x0000008990907210 */ /* 0x080fe20007fde0ff */
[----:B0-----:R-:W2:Y:S01]  /*77c0*/  LDL.LU R241, [R1+0x290] ;  /* 0x0002900001f17983 */ /* 0x001ea20000300800 */
[----:B------:R-:W-:-:S03]  /*77d0*/  IADD3 R174, P1, R174, R137, RZ ;  /* 0x00000089aeae7210 */ /* 0x000fc60007f3e0ff */
[----:B------:R0:W-:Y:S01]  /*77e0*/  STL [R1+0x29c], R144 ;  /* 0x00029c9001007387 */ /* 0x0001e20000100800 */
[----:B------:R-:W-:-:S03]  /*77f0*/  IADD3 R172, P2, R172, R137, RZ ;  /* 0x00000089acac7210 */ /* 0x000fc60007f5e0ff */
[----:B------:R-:W-:Y:S01]  /*7800*/  STL [R1+0x2ac], R208 ;  /* 0x0002acd001007387 */ /* 0x000fe20000100800 */
[----:B------:R-:W-:-:S03]  /*7810*/  IMAD.X R139, R139, 0x1, R136, P3 ;  /* 0x000000018b8b7824 */ /* 0x000fc600018e0688 */
[----:B0-----:R-:W3:Y:S01]  /*7820*/  LDL.LU R144, [R1+0x264] ;  /* 0x0002640001907983 */ /* 0x001ee20000300800 */
[----:B------:R-:W-:-:S03]  /*7830*/  IMAD.X R145, R145, 0x1, R136, P4 ;  /* 0x0000000191917824 */ /* 0x000fc600020e0688 */
[----:B------:R-:W-:Y:S04]  /*7840*/  STL [R1+0x2a4], R206 ;  /* 0x0002a4ce01007387 */ /* 0x000fe80000100800 */
[----:B------:R-:W-:Y:S04]  /*7850*/  STL [R1+0x294], R174 ;  /* 0x000294ae01007387 */ /* 0x000fe80000100800 */
[----:B------:R-:W-:Y:S04]  /*7860*/  STL [R1+0x28c], R172 ;  /* 0x00028cac01007387 */ /* 0x000fe80000100800 */
[----:B------:R0:W-:Y:S04]  /*7870*/  STL [R1+0x2a8], R145 ;  /* 0x0002a89101007387 */ /* 0x0001e80000100800 */
[----:B------:R-:W-:Y:S04]  /*7880*/  STL [R1+0x2b0], R139 ;  /* 0x0002b08b01007387 */ /* 0x000fe80000100800 */
[----:B0-----:R-:W4:Y:S01]  /*7890*/  LDL.LU R145, [R1+0x288] ;  /* 0x0002880001917983 */ /* 0x001f220000300800 */
[----:B------:R-:W-:-:S02]  /*78a0*/  IADD3 R181, P3, R181, R137, RZ ;  /* 0x00000089b5b57210 */ /* 0x000fc40007f7e0ff */
[-C--:B------:R-:W-:Y:S01]  /*78b0*/  IADD3 R209, P4, R209, R137.reuse, RZ ;  /* 0x00000089d1d17210 */ /* 0x080fe20007f9e0ff */
[--C-:B------:R-:W-:Y:S02]  /*78c0*/  IMAD.X R211, R211, 0x1, R136.reuse, P5 ;  /* 0x00000001d3d37824 */ /* 0x100fe400028e0688 */
[----:B------:R-:W-:Y:S04]  /*78d0*/  STL [R1+0x284], R181 ;  /* 0x000284b501007387 */ /* 0x000fe80000100800 */
[----:B------:R0:W-:Y:S01]  /*78e0*/  STL [R1+0x27c], R209 ;  /* 0x00027cd101007387 */ /* 0x0001e20000100800 */
[-C--:B------:R-:W-:Y:S01]  /*78f0*/  IADD3 R239, P5, R239, R137.reuse, RZ ;  /* 0x00000089efef7210 */ /* 0x080fe20007fbe0ff */
[----:B------:R-:W-:Y:S01]  /*7900*/  VIADD R3, R3, 0x1 ;  /* 0x0000000103037836 */ /* 0x000fe20000000000 */
[----:B------:R-:W-:Y:S01]  /*7910*/  IADD3 R140, P0, R140, R137, RZ ;  /* 0x000000898c8c7210 */ /* 0x000fe20007f1e0ff */
[----:B0-----:R-:W5:Y:S04]  /*7920*/  LDL.LU R209, [R1+0x25c] ;  /* 0x00025c0001d17983 */ /* 0x001f680000300800 */
[----:B------:R-:W5:Y:S04]  /*7930*/  LDL.LU R176, [R1+0x280] ;  /* 0x0002800001b07983 */ /* 0x000f680000300800 */
[----:B------:R-:W5:Y:S01]  /*7940*/  LDL.LU R181, [R1+0x254] ;  /* 0x0002540001b57983 */ /* 0x000f620000300800 */
[----:B------:R-:W-:-:S03]  /*7950*/  IMAD.X R147, R147, 0x1, R136, P6 ;  /* 0x0000000193937824 */ /* 0x000fc600030e0688 */
[----:B------:R0:W-:Y:S01]  /*7960*/  STL [R1+0x2a0], R211 ;  /* 0x0002a0d301007387 */ /* 0x0001e20000100800 */
[--C-:B------:R-:W-:Y:S01]  /*7970*/  IMAD.X R141, R141, 0x1, R136.reuse, P0 ;  /* 0x000000018d8d7824 */ /* 0x100fe200000e0688 */
[----:B------:R-:W-:Y:S02]  /*7980*/  ISETP.NE.U32.AND P0, PT, R3, R138, PT ;  /* 0x0000008a0300720c */ /* 0x000fe40003f05070 */
[----:B------:R-:W-:Y:S01]  /*7990*/  IADD3 R179, P6, R179, R137, RZ ;  /* 0x00000089b3b37210 */ /* 0x000fe20007fde0ff */
[----:B0-----:R-:W5:Y:S04]  /*79a0*/  LDL.LU R211, [R1+0x278] ;  /* 0x0002780001d37983 */ /* 0x001f680000300800 */
[----:B------:R0:W-:Y:S04]  /*79b0*/  STL [R1+0x274], R239 ;  /* 0x000274ef01007387 */ /* 0x0001e80000100800 */
[----:B0-----:R-:W5:Y:S04]  /*79c0*/  LDL.LU R239, [R1+0x24c] ;  /* 0x00024c0001ef7983 */ /* 0x001f680000300800 */
[----:B------:R-:W5:Y:S04]  /*79d0*/  LDL.LU R146, [R1+0x270] ;  /* 0x0002700001927983 */ /* 0x000f680000300800 */
[----:B------:R-:W5:Y:S04]  /*79e0*/  LDL.LU R138, [R1+0x244] ;  /* 0x00024400018a7983 */ /* 0x000f680000300800 */
[----:B------:R0:W-:Y:S04]  /*79f0*/  STL [R1+0x298], R147 ;  /* 0x0002989301007387 */ /* 0x0001e80000100800 */
[----:B0-----:R-:W5:Y:S04]  /*7a00*/  LDL.LU R147, [R1+0x268] ;  /* 0x0002680001937983 */ /* 0x001f680000300800 */
[----:B------:R-:W5:Y:S04]  /*7a10*/  LDL.LU R175, [R1+0x23c] ;  /* 0x00023c0001af7983 */ /* 0x000f680000300800 */
[----:B------:R-:W5:Y:S04]  /*7a20*/  LDL.LU R177, [R1+0x260] ;  /* 0x0002600001b17983 */ /* 0x000f680000300800 */
[----:B------:R-:W5:Y:S04]  /*7a30*/  LDL.LU R205, [R1+0x234] ;  /* 0x0002340001cd7983 */ /* 0x000f680000300800 */
[----:B------:R0:W-:Y:S04]  /*7a40*/  STL [R1+0x26c], R179 ;  /* 0x00026cb301007387 */ /* 0x0001e80000100800 */
[----:B------:R-:W5:Y:S04]  /*7a50*/  LDL.LU R207, [R1+0x258] ;  /* 0x0002580001cf7983 */ /* 0x000f680000300800 */
[----:B------:R-:W5:Y:S04]  /*7a60*/  LDL.LU R235, [R1+0x22c] ;  /* 0x00022c0001eb7983 */ /* 0x000f680000300800 */
[----:B0-----:R-:W5:Y:S04]  /*7a70*/  LDL.LU R179, [R1+0x250] ;  /* 0x0002500001b37983 */ /* 0x001f680000300800 */
[----:B------:R-:W5:Y:S04]  /*7a80*/  LDL.LU R237, [R1+0x224] ;  /* 0x0002240001ed7983 */ /* 0x000f680000300800 */
[----:B------:R-:W5:Y:S01]  /*7a90*/  LDL.LU R208, [R1+0x248] ;  /* 0x0002480001d07983 */ /* 0x000f620000300800 */
[----:B--2---:R-:W-:-:S05]  /*7aa0*/  IMAD.X R241, R241, 0x1, R136, P1 ;  /* 0x00000001f1f17824 */ /* 0x004fca00008e0688 */
[----:B------:R0:W-:Y:S01]  /*7ab0*/  STL [R1+0x290], R241 ;  /* 0x000290f101007387 */ /* 0x0001e20000100800 */
[----:B---3--:R-:W-:-:S03]  /*7ac0*/  IADD3 R144, P1, R144, R137, RZ ;  /* 0x0000008990907210 */ /* 0x008fc60007f3e0ff */
[----:B0-----:R-:W2:Y:S04]  /*7ad0*/  LDL.LU R241, [R1+0x21c] ;  /* 0x00021c0001f17983 */ /* 0x001ea80000300800 */
[----:B------:R-:W3:Y:S04]  /*7ae0*/  LDL.LU R206, [R1+0x240] ;  /* 0x0002400001ce7983 */ /* 0x000ee80000300800 */
[----:B------:R-:W3:Y:S04]  /*7af0*/  LDL.LU R174, [R1+0x214] ;  /* 0x0002140001ae7983 */ /* 0x000ee80000300800 */
[----:B------:R-:W3:Y:S04]  /*7b00*/  LDL.LU R172, [R1+0x238] ;  /* 0x0002380001ac7983 */ /* 0x000ee80000300800 */
[----:B------:R0:W-:Y:S04]  /*7b10*/  STL [R1+0x264], R144 ;  /* 0x0002649001007387 */ /* 0x0001e80000100800 */
[----:B------:R-:W3:Y:S01]  /*7b20*/  LDL.LU R139, [R1+0x20c] ;  /* 0x00020c00018b7983 */ /* 0x000ee20000300800 */
[----:B----4-:R-:W-:-:S03]  /*7b30*/  IMAD.X R145, R145, 0x1, R136, P2 ;  /* 0x0000000191917824 */ /* 0x010fc600010e0688 */
[----:B0-----:R-:W4:Y:S04]  /*7b40*/  LDL.LU R144, [R1+0x230] ;  /* 0x0002300001907983 */ /* 0x001f280000300800 */
[----:B------:R0:W-:Y:S04]  /*7b50*/  STL [R1+0x288], R145 ;  /* 0x0002889101007387 */ /* 0x0001e80000100800 */
[----:B0-----:R-:W4:Y:S01]  /*7b60*/  LDL.LU R145, [R1+0x204] ;  /* 0x0002040001917983 */ /* 0x001f220000300800 */
[----:B-----5:R-:W-:Y:S01]  /*7b70*/  IADD3 R209, P2, R209, R137, RZ ;  /* 0x00000089d1d17210 */ /* 0x020fe20007f5e0ff */
[----:B------:R-:W-:-:S04]  /*7b80*/  IMAD.X R176, R176, 0x1, R136, P3 ;  /* 0x00000001b0b07824 */ /* 0x000fc800018e0688 */
[----:B------:R0:W-:Y:S01]  /*7b90*/  STL [R1+0x25c], R209 ;  /* 0x00025cd101007387 */ /* 0x0001e20000100800 */
[----:B------:R-:W-:-:S03]  /*7ba0*/  IADD3 R181, P3, R181, R137, RZ ;  /* 0x00000089b5b57210 */ /* 0x000fc60007f7e0ff */
[----:B0-----:R-:W5:Y:S04]  /*7bb0*/  LDL.LU R209, [R1+0x228] ;  /* 0x0002280001d17983 */ /* 0x001f680000300800 */
[----:B------:R0:W-:Y:S01]  /*7bc0*/  STL [R1+0x254], R181 ;  /* 0x000254b501007387 */ /* 0x0001e20000100800 */
[----:B------:R-:W-:-:S03]  /*7bd0*/  IMAD.X R211, R211, 0x1, R136, P4 ;  /* 0x00000001d3d37824 */ /* 0x000fc600020e0688 */
[----:B0-----:R-:W5:Y:S04]  /*7be0*/  LDL.LU R181, [R1+0x1fc] ;  /* 0x0001fc0001b57983 */ /* 0x001f680000300800 */
[----:B------:R-:W-:Y:S01]  /*7bf0*/  STL [R1+0x280], R176 ;  /* 0x000280b001007387 */ /* 0x000fe20000100800 */
[----:B------:R-:W-:-:S03]  /*7c00*/  IADD3 R239, P4, R239, R137, RZ ;  /* 0x00000089efef7210 */ /* 0x000fc60007f9e0ff */
[----:B------:R0:W-:Y:S01]  /*7c10*/  STL [R1+0x278], R211 ;  /* 0x000278d301007387 */ /* 0x0001e20000100800 */
[----:B------:R-:W-:-:S03]  /*7c20*/  IMAD.X R146, R146, 0x1, R136, P5 ;  /* 0x0000000192927824 */ /* 0x000fc600028e0688 */
[----:B0-----:R-:W5:Y:S01]  /*7c30*/  LDL.LU R211, [R1+0x220] ;  /* 0x0002200001d37983 */ /* 0x001f620000300800 */
[----:B------:R-:W-:-:S03]  /*7c40*/  IADD3 R138, P5, R138, R137, RZ ;  /* 0x000000898a8a7210 */ /* 0x000fc60007fbe0ff */
[----:B------:R0:W-:Y:S01]  /*7c50*/  STL [R1+0x24c], R239 ;  /* 0x00024cef01007387 */ /* 0x0001e20000100800 */
[----:B------:R-:W-:-:S03]  /*7c60*/  IMAD.X R147, R147, 0x1, R136, P6 ;  /* 0x0000000193937824 */ /* 0x000fc600030e0688 */
[----:B0-----:R-:W5:Y:S01]  /*7c70*/  LDL.LU R239, [R1+0x1f4] ;  /* 0x0001f40001ef7983 */ /* 0x001f620000300800 */
[----:B------:R-:W-:-:S03]  /*7c80*/  IADD3 R175, P6, R175, R137, RZ ;  /* 0x00000089afaf7210 */ /* 0x000fc60007fde0ff */
[----:B------:R0:W-:Y:S01]  /*7c90*/  STL [R1+0x268], R147 ;  /* 0x0002689301007387 */ /* 0x0001e20000100800 */
[----:B------:R-:W-:-:S03]  /*7ca0*/  IMAD.X R177, R177, 0x1, R136, P1 ;  /* 0x00000001b1b17824 */ /* 0x000fc600008e0688 */
[----:B------:R-:W-:Y:S01]  /*7cb0*/  STL [R1+0x270], R146 ;  /* 0x0002709201007387 */ /* 0x000fe20000100800 */
[----:B------:R-:W-:-:S03]  /*7cc0*/  IADD3 R205, P1, R205, R137, RZ ;  /* 0x00000089cdcd7210 */ /* 0x000fc60007f3e0ff */
[----:B0-----:R-:W5:Y:S01]  /*7cd0*/  LDL.LU R147, [R1+0x218] ;  /* 0x0002180001937983 */ /* 0x001f620000300800 */
[----:B------:R-:W-:-:S03]  /*7ce0*/  IMAD.X R207, R207, 0x1, R136, P2 ;  /* 0x00000001cfcf7824 */ /* 0x000fc600010e0688 */
[----:B------:R-:W-:Y:S01]  /*7cf0*/  STL [R1+0x244], R138 ;  /* 0x0002448a01007387 */ /* 0x000fe20000100800 */
[----:B------:R-:W-:-:S03]  /*7d00*/  IADD3 R235, P2, R235, R137, RZ ;  /* 0x00000089ebeb7210 */ /* 0x000fc60007f5e0ff */
[----:B------:R-:W-:Y:S01]  /*7d10*/  STL [R1+0x23c], R175 ;  /* 0x00023caf01007387 */ /* 0x000fe20000100800 */
[----:B------:R-:W-:-:S03]  /*7d20*/  IMAD.X R179, R179, 0x1, R136, P3 ;  /* 0x00000001b3b37824 */ /* 0x000fc600018e0688 */
[----:B------:R-:W-:Y:S01]  /*7d30*/  STL [R1+0x260], R177 ;  /* 0x000260b101007387 */ /* 0x000fe20000100800 */
[----:B------:R-:W-:-:S03]  /*7d40*/  IADD3 R237, P3, R237, R137, RZ ;  /* 0x00000089eded7210 */ /* 0x000fc60007f7e0ff */
[----:B------:R-:W-:Y:S01]  /*7d50*/  STL [R1+0x234], R205 ;  /* 0x000234cd01007387 */ /* 0x000fe20000100800 */
[----:B------:R-:W-:-:S03]  /*7d60*/  IMAD.X R208, R208, 0x1, R136, P4 ;  /* 0x00000001d0d07824 */ /* 0x000fc600020e0688 */
[----:B------:R0:W-:Y:S04]  /*7d70*/  STL [R1+0x250], R179 ;  /* 0x000250b301007387 */ /* 0x0001e80000100800 */
[----:B------:R-:W-:Y:S04]  /*7d80*/  STL [R1+0x258], R207 ;  /* 0x000258cf01007387 */ /* 0x000fe80000100800 */
[----:B0-----:R-:W5:Y:S04]  /*7d90*/  LDL.LU R179, [R1+0x1ec] ;  /* 0x0001ec0001b37983 */ /* 0x001f680000300800 */
[----:B------:R-:W-:Y:S01]  /*7da0*/  STL [R1+0x22c], R235 ;  /* 0x00022ceb01007387 */ /* 0x000fe20000100800 */
[----:B--2---:R-:W-:Y:S01]  /*7db0*/  IADD3 R241, P4, R241, R137, RZ ;  /* 0x00000089f1f17210 */ /* 0x004fe20007f9e0ff */
[----:B---3--:R-:W-:-:S04]  /*7dc0*/  IMAD.X R206, R206, 0x1, R136, P5 ;  /* 0x00000001cece7824 */ /* 0x008fc800028e0688 */
[----:B------:R0:W-:Y:S01]  /*7dd0*/  STL [R1+0x21c], R241 ;  /* 0x00021cf101007387 */ /* 0x0001e20000100800 */
[----:B------:R-:W-:-:S03]  /*7de0*/  IADD3 R174, P5, R174, R137, RZ ;  /* 0x00000089aeae7210 */ /* 0x000fc60007fbe0ff */
[----:B------:R-:W-:Y:S01]  /*7df0*/  STL [R1+0x224], R237 ;  /* 0x000224ed01007387 */ /* 0x000fe20000100800 */
[----:B------:R-:W-:-:S03]  /*7e00*/  IMAD.X R172, R172, 0x1, R136, P6 ;  /* 0x00000001acac7824 */ /* 0x000fc600030e0688 */
[----:B0-----:R-:W2:Y:S04]  /*7e10*/  LDL.LU R241, [R1+0x210] ;  /* 0x0002100001f17983 */ /* 0x001ea80000300800 */
[----:B------:R-:W-:Y:S01]  /*7e20*/  STL [R1+0x248], R208 ;  /* 0x000248d001007387 */ /* 0x000fe20000100800 */
[----:B------:R-:W-:-:S03]  /*7e30*/  IADD3 R139, P6, R139, R137, RZ ;  /* 0x000000898b8b7210 */ /* 0x000fc60007fde0ff */
[----:B------:R-:W-:Y:S01]  /*7e40*/  STL [R1+0x240], R206 ;  /* 0x000240ce01007387 */ /* 0x000fe20000100800 */
[----:B----4-:R-:W-:-:S03]  /*7e50*/  IMAD.X R144, R144, 0x1, R136, P1 ;  /* 0x0000000190907824 */ /* 0x010fc600008e0688 */
[----:B------:R-:W-:Y:S04]  /*7e60*/  STL [R1+0x214], R174 ;  /* 0x000214ae01007387 */ /* 0x000fe80000100800 */
[----:B------:R0:W-:Y:S04]  /*7e70*/  STL [R1+0x230], R144 ;  /* 0x0002309001007387 */ /* 0x0001e80000100800 */
[----:B------:R-:W-:Y:S01]  /*7e80*/  STL [R1+0x238], R172 ;  /* 0x000238ac01007387 */ /* 0x000fe20000100800 */
[----:B------:R-:W-:-:S03]  /*7e90*/  IADD3 R145, P1, R145, R137, RZ ;  /* 0x0000008991917210 */ /* 0x000fc60007f3e0ff */
[----:B0-----:R-:W3:Y:S04]  /*7ea0*/  LDL.LU R144, [R1+0x1e4] ;  /* 0x0001e40001907983 */ /* 0x001ee80000300800 */
[----:B------:R-:W-:Y:S04]  /*7eb0*/  STL [R1+0x20c], R139 ;  /* 0x00020c8b01007387 */ /* 0x000fe80000100800 */
[----:B------:R0:W-:Y:S04]  /*7ec0*/  STL [R1+0x204], R145 ;  /* 0x0002049101007387 */ /* 0x0001e80000100800 */
[----:B0-----:R-:W4:Y:S01]  /*7ed0*/  LDL.LU R145, [R1+0x208] ;  /* 0x0002080001917983 */ /* 0x001f220000300800 */
[----:B-----5:R-:W-:-:S03]  /*7ee0*/  IMAD.X R209, R209, 0x1, R136, P2 ;  /* 0x00000001d1d17824 */ /* 0x020fc600010e0688 */
[----:B------:R-:W5:Y:S04]  /*7ef0*/  LDL.LU R176, [R1+0x1dc] ;  /* 0x0001dc0001b07983 */ /* 0x000f680000300800 */
[----:B------:R0:W-:Y:S01]  /*7f00*/  STL [R1+0x228], R209 ;  /* 0x000228d101007387 */ /* 0x0001e20000100800 */
[----:B------:R-:W-:-:S03]  /*7f10*/  IADD3 R181, P2, R181, R137, RZ ;  /* 0x00000089b5b57210 */ /* 0x000fc60007f5e0ff */
[----:B0-----:R-:W5:Y:S04]  /*7f20*/  LDL.LU R209, [R1+0x200] ;  /* 0x0002000001d17983 */ /* 0x001f680000300800 */
[----:B------:R0:W-:Y:S04]  /*7f30*/  STL [R1+0x1fc], R181 ;  /* 0x0001fcb501007387 */ /* 0x0001e80000100800 */
[----:B0-----:R-:W5:Y:S01]  /*7f40*/  LDL.LU R181, [R1+0x1d4] ;  /* 0x0001d40001b57983 */ /* 0x001f620000300800 */
[----:B------:R-:W-:-:S05]  /*7f50*/  IMAD.X R211, R211, 0x1, R136, P3 ;  /* 0x00000001d3d37824 */ /* 0x000fca00018e0688 */
[----:B------:R0:W-:Y:S01]  /*7f60*/  STL [R1+0x220], R211 ;  /* 0x000220d301007387 */ /* 0x0001e20000100800 */
[----:B------:R-:W-:-:S03]  /*7f70*/  IADD3 R239, P3, R239, R137, RZ ;  /* 0x00000089efef7210 */ /* 0x000fc60007f7e0ff */
[----:B0-----:R-:W5:Y:S04]  /*7f80*/  LDL.LU R211, [R1+0x1f8] ;  /* 0x0001f80001d37983 */ /* 0x001f680000300800 */
[----:B------:R-:W5:Y:S04]  /*7f90*/  LDL.LU R146, [R1+0x1cc] ;  /* 0x0001cc0001927983 */ /* 0x000f680000300800 */
[----:B------:R-:W5:Y:S04]  /*7fa0*/  LDL.LU R138, [R1+0x1f0] ;  /* 0x0001f000018a7983 */ /* 0x000f680000300800 */
[----:B------:R0:W-:Y:S01]  /*7fb0*/  STL [R1+0x1f4], R239 ;  /* 0x0001f4ef01007387 */ /* 0x0001e20000100800 */
[----:B------:R-:W-:-:S03]  /*7fc0*/  IMAD.X R147, R147, 0x1, R136, P4 ;  /* 0x0000000193937824 */ /* 0x000fc600020e0688 */
[----:B0-----:R-:W5:Y:S04]  /*7fd0*/  LDL.LU R239, [R1+0x1c0] ;  /* 0x0001c00001ef7983 */ /* 0x001f680000300800 */
[----:B------:R-:W5:Y:S04]  /*7fe0*/  LDL.LU R175, [R1+0x1e8] ;  /* 0x0001e80001af7983 */ /* 0x000f680000300800 */
[----:B------:R-:W5:Y:S04]  /*7ff0*/  LDL.LU R177, [R1+0x1b8] ;  /* 0x0001b80001b17983 */ /* 0x000f680000300800 */
[----:B------:R-:W5:Y:S04]  /*8000*/  LDL.LU R205, [R1+0x1e0] ;  /* 0x0001e00001cd7983 */ /* 0x000f680000300800 */
[----:B------:R0:W-:Y:S04]  /*8010*/  STL [R1+0x218], R147 ;  /* 0x0002189301007387 */ /* 0x0001e80000100800 */
[----:B------:R-:W5:Y:S01]  /*8020*/  LDL.LU R207, [R1+0x1b0] ;  /* 0x0001b00001cf7983 */ /* 0x000f620000300800 */
[----:B------:R-:W-:-:S03]  /*8030*/  IADD3 R179, P4, R179, R137, RZ ;  /* 0x00000089b3b37210 */ /* 0x000fc60007f9e0ff */
[----:B------:R-:W5:Y:S04]  /*8040*/  LDL.LU R235, [R1+0x1d8] ;  /* 0x0001d80001eb7983 */ /* 0x000f680000300800 */
[----:B------:R-:W5:Y:S04]  /*8050*/  LDL.LU R237, [R1+0x1a8] ;  /* 0x0001a80001ed7983 */ /* 0x000f680000300800 */
[----:B------:R-:W5:Y:S04]  /*8060*/  LDL.LU R208, [R1+0x1d0] ;  /* 0x0001d00001d07983 */ /* 0x000f680000300800 */
[----:B------:R-:W5:Y:S04]  /*8070*/  LDL.LU R206, [R1+0x1a0] ;  /* 0x0001a00001ce7983 */ /* 0x000f680000300800 */
[----:B------:R-:W5:Y:S04]  /*8080*/  LDL.LU R174, [R1+0x1c4] ;  /* 0x0001c40001ae7983 */ /* 0x000f680000300800 */
[----:B------:R1:W-:Y:S04]  /*8090*/  STL [R1+0x1ec], R179 ;  /* 0x0001ecb301007387 */ /* 0x0003e80000100800 */
[----:B------:R-:W5:Y:S04]  /*80a0*/  LDL.LU R172, [R1+0x198] ;  /* 0x0001980001ac7983 */ /* 0x000f680000300800 */
[----:B------:R-:W5:Y:S04]  /*80b0*/  LDL.LU R139, [R1+0x1bc] ;  /* 0x0001bc00018b7983 */ /* 0x000f680000300800 */
[----:B0-----:R-:W5:Y:S01]  /*80c0*/  LDL.LU R147, [R1+0x190] ;  /* 0x0001900001937983 */ /* 0x001f620000300800 */
[----:B--2---:R-:W-:-:S05]  /*80d0*/  IMAD.X R241, R241, 0x1, R136, P5 ;  /* 0x00000001f1f17824 */ /* 0x004fca00028e0688 */
[----:B------:R0:W-:Y:S04]  /*80e0*/  STL [R1+0x210], R241 ;  /* 0x000210f101007387 */ /* 0x0001e80000100800 */
[----:B-1----:R-:W2:Y:S04]  /*80f0*/  LDL.LU R179, [R1+0x1b4] ;  /* 0x0001b40001b37983 */ /* 0x002ea80000300800 */
[----:B0-----:R-:W2:Y:S01]  /*8100*/  LDL.LU R241, [R1+0x188] ;  /* 0x0001880001f17983 */ /* 0x001ea20000300800 */
[----:B---3--:R-:W-:-:S05]  /*8110*/  IADD3 R144, P5, R144, R137, RZ ;  /* 0x0000008990907210 */ /* 0x008fca0007fbe0ff */
[----:B------:R0:W-:Y:S04]  /*8120*/  STL [R1+0x1e4], R144 ;  /* 0x0001e49001007387 */ /* 0x0001e80000100800 */
[----:B0-----:R-:W3:Y:S01]  /*8130*/  LDL.LU R144, [R1+0x1ac] ;  /* 0x0001ac0001907983 */ /* 0x001ee20000300800 */
[----:B----4-:R-:W-:-:S05]  /*8140*/  IMAD.X R145, R145, 0x1, R136, P6 ;  /* 0x0000000191917824 */ /* 0x010fca00030e0688 */
[----:B------:R0:W-:Y:S04]  /*8150*/  STL [R1+0x208], R145 ;  /* 0x0002089101007387 */ /* 0x0001e80000100800 */
[----:B0-----:R-:W4:Y:S01]  /*8160*/  LDL.LU R145, [R1+0x180] ;  /* 0x0001800001917983 */ /* 0x001f220000300800 */
[----:B-----5:R-:W-:Y:S01]  /*8170*/  IADD3 R176, P6, R176, R137, RZ ;  /* 0x00000089b0b07210 */ /* 0x020fe20007fde0ff */
[----:B------:R-:W-:-:S05]  /*8180*/  IMAD.X R209, R209, 0x1, R136, P1 ;  /* 0x00000001d1d17824 */ /* 0x000fca00008e0688 */
[----:B------:R0:W-:Y:S01]  /*8190*/  STL [R1+0x200], R209 ;  /* 0x000200d101007387 */ /* 0x0001e20000100800 */
[----:B------:R-:W-:-:S03]  /*81a0*/  IADD3 R181, P1, R181, R137, RZ ;  /* 0x00000089b5b57210 */ /* 0x000fc60007f3e0ff */
[----:B0-----:R-:W5:Y:S04]  /*81b0*/  LDL.LU R209, [R1+0x1a4] ;  /* 0x0001a40001d17983 */ /* 0x001f680000300800 */
[----:B------:R-:W-:Y:S04]  /*81c0*/  STL [R1+0x1dc], R176 ;  /* 0x0001dcb001007387 */ /* 0x000fe80000100800 */
[----:B------:R0:W-:Y:S01]  /*81d0*/  STL [R1+0x1d4], R181 ;  /* 0x0001d4b501007387 */ /* 0x0001e20000100800 */
[----:B------:R-:W-:-:S03]  /*81e0*/  IMAD.X R211, R211, 0x1, R136, P2 ;  /* 0x00000001d3d37824 */ /* 0x000fc600010e0688 */
[----:B0-----:R-:W5:Y:S01]  /*81f0*/  LDL.LU R181, [R1+0x178] ;  /* 0x0001780001b57983 */ /* 0x001f620000300800 */
[-C--:B------:R-:W-:Y:S01]  /*8200*/  IADD3 R146, P2, R146, R137.reuse, RZ ;  /* 0x0000008992927210 */ /* 0x080fe20007f5e0ff */
[--C-:B------:R-:W-:Y:S02]  /*8210*/  IMAD.X R138, R138, 0x1, R136.reuse, P3 ;  /* 0x000000018a8a7824 */ /* 0x100fe400018e0688 */
[----:B------:R0:W-:Y:S04]  /*8220*/  STL [R1+0x1f8], R211 ;  /* 0x0001f8d301007387 */ /* 0x0001e80000100800 */
[----:B0-----:R-:W5:Y:S01]  /*8230*/  LDL.LU R211, [R1+0x19c] ;  /* 0x00019c0001d37983 */ /* 0x001f620000300800 */
[----:B------:R-:W-:Y:S01]  /*8240*/  IADD3 R239, P3, R239, R137, RZ ;  /* 0x00000089efef7210 */ /* 0x000fe20007f7e0ff */
[----:B------:R-:W-:-:S04]  /*8250*/  IMAD.X R175, R175, 0x1, R136, P4 ;  /* 0x00000001afaf7824 */ /* 0x000fc800020e0688 */
[----:B------:R0:W-:Y:S01]  /*8260*/  STL [R1+0x1c0], R239 ;  /* 0x0001c0ef01007387 */ /* 0x0001e20000100800 */
[----:B------:R-:W-:-:S03]  /*8270*/  IADD3 R177, P4, R177, R137, RZ ;  /* 0x00000089b1b17210 */ /* 0x000fc60007f9e0ff */
[----:B------:R-:W-:Y:S01]  /*8280*/  STL [R1+0x1cc], R146 ;  /* 0x0001cc9201007387 */ /* 0x000fe20000100800 */
[----:B------:R-:W-:-:S03]  /*8290*/  IMAD.X R205, R205, 0x1, R136, P5 ;  /* 0x00000001cdcd7824 */ /* 0x000fc600028e0688 */
[----:B0-----:R-:W5:Y:S04]  /*82a0*/  LDL.LU R239, [R1+0x170] ;  /* 0x0001700001ef7983 */ /* 0x001f680000300800 */
        /* <DEDUP_REMOVED lines=18> */
[----:B------:R-:W-:Y:S04]  /*83d0*/  STL [R1+0x1c4], R174 ;  /* 0x0001c4ae01007387 */ /* 0x000fe80000100800 */
[----:B------:R-:W-:Y:S04]  /*83e0*/  STL [R1+0x198], R172 ;  /* 0x000198ac01007387 */ /* 0x000fe80000100800 */
[----:B------:R-:W-:Y:S01]  /*83f0*/  STL [R1+0x1bc], R139 ;  /* 0x0001bc8b01007387 */ /* 0x000fe20000100800 */
[----:B--2---:R-:W-:Y:S01]  /*8400*/  IMAD.X R179, R179, 0x1, R136, P4 ;  /* 0x00000001b3b37824 */ /* 0x004fe200020e0688 */
[----:B------:R-:W-:-:S05]  /*8410*/  IADD3 R241, P4, R241, R137, RZ ;  /* 0x00000089f1f17210 */ /* 0x000fca0007f9e0ff */
[----:B------:R0:W-:Y:S04]  /*8420*/  STL [R1+0x188], R241 ;  /* 0x000188f101007387 */ /* 0x0001e80000100800 */
[----:B------:R-:W-:Y:S04]  /*8430*/  STL [R1+0x190], R147 ;  /* 0x0001909301007387 */ /* 0x000fe80000100800 */
[----:B0-----:R-:W2:Y:S04]  /*8440*/  LDL.LU R241, [R1+0x194] ;  /* 0x0001940001f17983 */ /* 0x001ea80000300800 */
[----:B------:R-:W-:Y:S01]  /*8450*/  STL [R1+0x1b4], R179 ;  /* 0x0001b4b301007387 */ /* 0x000fe20000100800 */
[----:B---3--:R-:W-:-:S05]  /*8460*/  IMAD.X R144, R144, 0x1, R136, P5 ;  /* 0x0000000190907824 */ /* 0x008fca00028e0688 */
[----:B------:R0:W-:Y:S04]  /*8470*/  STL [R1+0x1ac], R144 ;  /* 0x0001ac9001007387 */ /* 0x0001e80000100800 */
[----:B0-----:R-:W3:Y:S01]  /*8480*/  LDL.LU R144, [R1+0x168] ;  /* 0x0001680001907983 */ /* 0x001ee20000300800 */
[----:B----4-:R-:W-:-:S03]  /*8490*/  IADD3 R145, P5, R145, R137, RZ ;  /* 0x0000008991917210 */ /* 0x010fc60007fbe0ff */
[----:B------:R-:W4:Y:S04]  /*84a0*/  LDL.LU R210, [R1+0x18c] ;  /* 0x00018c0001d27983 */ /* 0x000f280000300800 */
[----:B------:R0:W-:Y:S04]  /*84b0*/  STL [R1+0x180], R145 ;  /* 0x0001809101007387 */ /* 0x0001e80000100800 */
[----:B0-----:R-:W4:Y:S01]  /*84c0*/  LDL.LU R145, [R1+0x160] ;  /* 0x0001600001917983 */ /* 0x001f220000300800 */
[----:B-----5:R-:W-:-:S05]  /*84d0*/  IMAD.X R209, R209, 0x1, R136, P6 ;  /* 0x00000001d1d17824 */ /* 0x020fca00030e0688 */
[----:B------:R0:W-:Y:S04]  /*84e0*/  STL [R1+0x1a4], R209 ;  /* 0x0001a4d101007387 */ /* 0x0001e80000100800 */
[----:B0-----:R-:W5:Y:S01]  /*84f0*/  LDL.LU R209, [R1+0x184] ;  /* 0x0001840001d17983 */ /* 0x001f620000300800 */
[----:B------:R-:W-:-:S05]  /*8500*/  IADD3 R181, P6, R181, R137, RZ ;  /* 0x00000089b5b57210 */ /* 0x000fca0007fde0ff */
[----:B------:R0:W-:Y:S04]  /*8510*/  STL [R1+0x178], R181 ;  /* 0x000178b501007387 */ /* 0x0001e80000100800 */
[----:B0-----:R-:W5:Y:S01]  /*8520*/  LDL.LU R181, [R1+0x158] ;  /* 0x0001580001b57983 */ /* 0x001f620000300800 */
[----:B------:R-:W-:-:S03]  /*8530*/  IMAD.X R211, R211, 0x1, R136, P1 ;  /* 0x00000001d3d37824 */ /* 0x000fc600008e0688 */
[----:B------:R-:W5:Y:S04]  /*8540*/  LDL.LU R178, [R1+0x17c] ;  /* 0x00017c0001b27983 */ /* 0x000f680000300800 */
[----:B------:R-:W5:Y:S04]  /*8550*/  LDL.LU R176, [R1+0x150] ;  /* 0x0001500001b07983 */ /* 0x000f680000300800 */
[----:B------:R0:W-:Y:S01]  /*8560*/  STL [R1+0x19c], R211 ;  /* 0x00019cd301007387 */ /* 0x0001e20000100800 */
[----:B------:R-:W-:-:S03]  /*8570*/  IADD3 R239, P1, R239, R137, RZ ;  /* 0x00000089efef7210 */ /* 0x000fc60007f3e0ff */
[----:B0-----:R-:W5:Y:S04]  /*8580*/  LDL.LU R211, [R1+0x174] ;  /* 0x0001740001d37983 */ /* 0x001f680000300800 */
[----:B------:R-:W5:Y:S04]  /*8590*/  LDL.LU R146, [R1+0x148] ;  /* 0x0001480001927983 */ /* 0x000f680000300800 */
[----:B------:R-:W5:Y:S04]  /*85a0*/  LDL.LU R138, [R1+0x16c] ;  /* 0x00016c00018a7983 */ /* 0x000f680000300800 */
[----:B------:R-:W5:Y:S04]  /*85b0*/  LDL.LU R175, [R1+0x140] ;  /* 0x0001400001af7983 */ /* 0x000f680000300800 */
[----:B------:R0:W-:Y:S04]  /*85c0*/  STL [R1+0x170], R239 ;  /* 0x000170ef01007387 */ /* 0x0001e80000100800 */
[----:B------:R-:W5:Y:S04]  /*85d0*/  LDL.LU R177, [R1+0x164] ;  /* 0x0001640001b17983 */ /* 0x000f680000300800 */
        /* <DEDUP_REMOVED lines=11> */
[----:B0-----:R-:W5:Y:S01]  /*8690*/  LDL.LU R239, [R1+0x134] ;  /* 0x0001340001ef7983 */ /* 0x001f620000300800 */
[----:B--2---:R-:W-:-:S05]  /*86a0*/  IMAD.X R241, R241, 0x1, R136, P2 ;  /* 0x00000001f1f17824 */ /* 0x004fca00010e0688 */
[----:B------:R0:W-:Y:S04]  /*86b0*/  STL [R1+0x194], R241 ;  /* 0x000194f101007387 */ /* 0x0001e80000100800 */
[----:B0-----:R-:W2:Y:S01]  /*86c0*/  LDL.LU R241, [R1+0x108] ;  /* 0x0001080001f17983 */ /* 0x001ea20000300800 */
[----:B---3--:R-:W-:Y:S01]  /*86d0*/  IADD3 R144, P2, R144, R137, RZ ;  /* 0x0000008990907210 */ /* 0x008fe20007f5e0ff */
[----:B----4-:R-:W-:-:S04]  /*86e0*/  IMAD.X R210, R210, 0x1, R136, P3 ;  /* 0x00000001d2d27824 */ /* 0x010fc800018e0688 */
[----:B------:R0:W-:Y:S04]  /*86f0*/  STL [R1+0x168], R144 ;  /* 0x0001689001007387 */ /* 0x0001e80000100800 */
[----:B0-----:R-:W3:Y:S01]  /*8700*/  LDL.LU R144, [R1+0x12c] ;  /* 0x00012c0001907983 */ /* 0x001ee20000300800 */
[----:B------:R-:W-:-:S05]  /*8710*/  IADD3 R145, P3, R145, R137, RZ ;  /* 0x0000008991917210 */ /* 0x000fca0007f7e0ff */
[----:B------:R0:W-:Y:S04]  /*8720*/  STL [R1+0x160], R145 ;  /* 0x0001609101007387 */ /* 0x0001e80000100800 */
[----:B0-----:R-:W4:Y:S01]  /*8730*/  LDL.LU R145, [R1+0x100] ;  /* 0x0001000001917983 */ /* 0x001f220000300800 */
[----:B-----5:R-:W-:-:S03]  /*8740*/  IMAD.X R209, R209, 0x1, R136, P4 ;  /* 0x00000001d1d17824 */ /* 0x020fc600020e0688 */
[----:B------:R-:W-:Y:S04]  /*8750*/  STL [R1+0x18c], R210 ;  /* 0x00018cd201007387 */ /* 0x000fe80000100800 */
[----:B------:R0:W-:Y:S04]  /*8760*/  STL [R1+0x184], R209 ;  /* 0x000184d101007387 */ /* 0x0001e80000100800 */
[----:B0-----:R-:W5:Y:S01]  /*8770*/  LDL.LU R209, [R1+0x124] ;  /* 0x0001240001d17983 */ /* 0x001f620000300800 */
[----:B------:R-:W-:Y:S01]  /*8780*/  IADD3 R181, P4, R181, R137, RZ ;  /* 0x00000089b5b57210 */ /* 0x000fe20007f9e0ff */
[----:B------:R-:W-:-:S04]  /*8790*/  IMAD.X R178, R178, 0x1, R136, P5 ;  /* 0x00000001b2b27824 */ /* 0x000fc800028e0688 */
[----:B------:R0:W-:Y:S01]  /*87a0*/  STL [R1+0x158], R181 ;  /* 0x000158b501007387 */ /* 0x0001e20000100800 */
[----:B------:R-:W-:-:S03]  /*87b0*/  IADD3 R176, P5, R176, R137, RZ ;  /* 0x00000089b0b07210 */ /* 0x000fc60007fbe0ff */
[----:B0-----:R-:W5:Y:S01]  /*87c0*/  LDL.LU R181, [R1+0xf8] ;  /* 0x0000f80001b57983 */ /* 0x001f620000300800 */
[----:B------:R-:W-:Y:S01]  /*87d0*/  IMAD.X R211, R211, 0x1, R136, P6 ;  /* 0x00000001d3d37824 */ /* 0x000fe200030e0688 */
[----:B------:R-:W-:-:S04]  /*87e0*/  IADD3 R146, P6, R146, R137, RZ ;  /* 0x0000008992927210 */ /* 0x000fc80007fde0ff */
[----:B------:R0:W-:Y:S01]  /*87f0*/  STL [R1+0x174], R211 ;  /* 0x000174d301007387 */ /* 0x0001e20000100800 */
[----:B------:R-:W-:-:S03]  /*8800*/  IMAD.X R138, R138, 0x1, R136, P1 ;  /* 0x000000018a8a7824 */ /* 0x000fc600008e0688 */
[----:B------:R-:W-:Y:S01]  /*8810*/  STL [R1+0x17c], R178 ;  /* 0x00017cb201007387 */ /* 0x000fe20000100800 */
[----:B------:R-:W-:-:S03]  /*8820*/  IADD3 R175, P1, R175, R137, RZ ;  /* 0x00000089afaf7210 */ /* 0x000fc60007f3e0ff */
[----:B0-----:R-:W5:Y:S04]  /*8830*/  LDL.LU R211, [R1+0x11c] ;  /* 0x00011c0001d37983 */ /* 0x001f680000300800 */
        /* <DEDUP_REMOVED lines=23> */
[-C--:B------:R-:W-:Y:S01]  /*89b0*/  IADD3 R179, P1, R179, R137.reuse, RZ ;  /* 0x00000089b3b37210 */ /* 0x080fe20007f3e0ff */
[----:B------:R-:W-:Y:S02]  /*89c0*/  IMAD.X R239, R239, 0x1, R136, P2 ;  /* 0x00000001efef7824 */ /* 0x000fe400010e0688 */
[----:B------:R-:W-:Y:S04]  /*89d0*/  STL [R1+0x144], R172 ;  /* 0x000144ac01007387 */ /* 0x000fe80000100800 */
[----:B------:R-:W-:Y:S04]  /*89e0*/  STL [R1+0x118], R139 ;  /* 0x0001188b01007387 */ /* 0x000fe80000100800 */
[----:B------:R0:W-:Y:S04]  /*89f0*/  STL [R1+0x134], R239 ;  /* 0x000134ef01007387 */ /* 0x0001e80000100800 */
[----:B------:R-:W-:Y:S04]  /*8a00*/  STL [R1+0x13c], R147 ;  /* 0x00013c9301007387 */ /* 0x000fe80000100800 */
[----:B0-----:R-:W5:Y:S04]  /*8a10*/  LDL.LU R239, [R1+0xf0] ;  /* 0x0000f00001ef7983 */ /* 0x001f680000300800 */
[----:B------:R-:W-:Y:S01]  /*8a20*/  STL [R1+0x110], R179 ;  /* 0x000110b301007387 */ /* 0x000fe20000100800 */
[----:B--2---:R-:W-:-:S05]  /*8a30*/  IADD3 R241, P2, R241, R137, RZ ;  /* 0x00000089f1f17210 */ /* 0x004fca0007f5e0ff */
[----:B------:R0:W-:Y:S04]  /*8a40*/  STL [R1+0x108], R241 ;  /* 0x000108f101007387 */ /* 0x0001e80000100800 */
[----:B0-----:R-:W2:Y:S04]  /*8a50*/  LDL.LU R241, [R1+0x114] ;  /* 0x0001140001f17983 */ /* 0x001ea80000300800 */
[----:B------:R-:W2:Y:S01]  /*8a60*/  LDL.LU R210, [R1+0xe8] ;  /* 0x0000e80001d27983 */ /* 0x000ea20000300800 */
[----:B---3--:R-:W-:-:S05]  /*8a70*/  IMAD.X R144, R144, 0x1, R136, P3 ;  /* 0x0000000190907824 */ /* 0x008fca00018e0688 */
[----:B------:R0:W-:Y:S04]  /*8a80*/  STL [R1+0x12c], R144 ;  /* 0x00012c9001007387 */ /* 0x0001e80000100800 */
[----:B0-----:R-:W3:Y:S01]  /*8a90*/  LDL.LU R144, [R1+0x10c] ;  /* 0x00010c0001907983 */ /* 0x001ee20000300800 */
[----:B----4-:R-:W-:-:S05]  /*8aa0*/  IADD3 R145, P3, R145, R137, RZ ;  /* 0x0000008991917210 */ /* 0x010fca0007f7e0ff */
[----:B------:R0:W-:Y:S04]  /*8ab0*/  STL [R1+0x100], R145 ;  /* 0x0001009101007387 */ /* 0x0001e80000100800 */
[----:B0-----:R-:W4:Y:S01]  /*8ac0*/  LDL.LU R145, [R1+0xe0] ;  /* 0x0000e00001917983 */ /* 0x001f220000300800 */
[----:B-----5:R-:W-:-:S05]  /*8ad0*/  IMAD.X R209, R209, 0x1, R136, P4 ;  /* 0x00000001d1d17824 */ /* 0x020fca00020e0688 */
[----:B------:R0:W-:Y:S04]  /*8ae0*/  STL [R1+0x124], R209 ;  /* 0x000124d101007387 */ /* 0x0001e80000100800 */
[----:B0-----:R-:W5:Y:S01]  /*8af0*/  LDL.LU R209, [R1+0x104] ;  /* 0x0001040001d17983 */ /* 0x001f620000300800 */
[----:B------:R-:W-:-:S03]  /*8b00*/  IADD3 R181, P4, R181, R137, RZ ;  /* 0x00000089b5b57210 */ /* 0x000fc60007f9e0ff */
[----:B------:R-:W5:Y:S04]  /*8b10*/  LDL.LU R178, [R1+0xd8] ;  /* 0x0000d80001b27983 */ /* 0x000f680000300800 */
[----:B------:R-:W5:Y:S04]  /*8b20*/  LDL.LU R176, [R1+0xfc] ;  /* 0x0000fc0001b07983 */ /* 0x000f680000300800 */
[----:B------:R-:W5:Y:S04]  /*8b30*/  LDL.LU R146, [R1+0xd0] ;  /* 0x0000d00001927983 */ /* 0x000f680000300800 */
[----:B------:R0:W-:Y:S04]  /*8b40*/  STL [R1+0xf8], R181 ;  /* 0x0000f8b501007387 */ /* 0x0001e80000100800 */
[----:B------:R-:W5:Y:S04]  /*8b50*/  LDL.LU R138, [R1+0xf4] ;  /* 0x0000f400018a7983 */ /* 0x000f680000300800 */
[----:B------:R-:W5:Y:S01]  /*8b60*/  LDL.LU R175, [R1+0xc8] ;  /* 0x0000c80001af7983 */ /* 0x000f620000300800 */
[----:B------:R-:W-:-:S03]  /*8b70*/  IMAD.X R211, R211, 0x1, R136, P5 ;  /* 0x00000001d3d37824 */ /* 0x000fc600028e0688 */
        /* <DEDUP_REMOVED lines=13> */
[----:B0-----:R-:W5:Y:S04]  /*8c50*/  LDL.LU R181, [R1+0xbc] ;  /* 0x0000bc0001b57983 */ /* 0x001f680000300800 */
[----:B-1----:R-:W5:Y:S01]  /*8c60*/  LDL.LU R211, [R1+0x90] ;  /* 0x0000900001d37983 */ /* 0x002f620000300800 */
[----:B------:R-:W-:-:S05]  /*8c70*/  IADD3 R239, P5, R239, R137, RZ ;  /* 0x00000089efef7210 */ /* 0x000fca0007fbe0ff */
[----:B------:R0:W-:Y:S04]  /*8c80*/  STL [R1+0xf0], R239 ;  /* 0x0000f0ef01007387 */ /* 0x0001e80000100800 */
[----:B0-----:R-:W5:Y:S01]  /*8c90*/  LDL.LU R239, [R1+0xb4] ;  /* 0x0000b40001ef7983 */ /* 0x001f620000300800 */
[----:B--2---:R-:W-:Y:S01]  /*8ca0*/  IMAD.X R241, R241, 0x1, R136, P6 ;  /* 0x00000001f1f17824 */ /* 0x004fe200030e0688 */
[----:B------:R-:W-:-:S04]  /*8cb0*/  IADD3 R210, P6, R210, R137, RZ ;  /* 0x00000089d2d27210 */ /* 0x000fc80007fde0ff */
[----:B------:R0:W-:Y:S04]  /*8cc0*/  STL [R1+0x114], R241 ;  /* 0x000114f101007387 */ /* 0x0001e80000100800 */
[----:B0-----:R-:W2:Y:S01]  /*8cd0*/  LDL.LU R241, [R1+0x88] ;  /* 0x0000880001f17983 */ /* 0x001ea20000300800 */
[----:B---3--:R-:W-:-:S05]  /*8ce0*/  IMAD.X R144, R144, 0x1, R136, P1 ;  /* 0x0000000190907824 */ /* 0x008fca00008e0688 */
[----:B------:R0:W-:Y:S04]  /*8cf0*/  STL [R1+0x10c], R144 ;  /* 0x00010c9001007387 */ /* 0x0001e80000100800 */
[----:B0-----:R-:W3:Y:S01]  /*8d00*/  LDL.LU R144, [R1+0xac] ;  /* 0x0000ac0001907983 */ /* 0x001ee20000300800 */
[----:B----4-:R-:W-:-:S03]  /*8d10*/  IADD3 R145, P1, R145, R137, RZ ;  /* 0x0000008991917210 */ /* 0x010fc60007f3e0ff */
[----:B------:R-:W-:Y:S04]  /*8d20*/  STL [R1+0xe8], R210 ;  /* 0x0000e8d201007387 */ /* 0x000fe80000100800 */
[----:B------:R0:W-:Y:S04]  /*8d30*/  STL [R1+0xe0], R145 ;  /* 0x0000e09101007387 */ /* 0x0001e80000100800 */
[----:B0-----:R-:W4:Y:S01]  /*8d40*/  LDL.LU R145, [R1+0x80] ;  /* 0x0000800001917983 */ /* 0x001f220000300800 */
[----:B-----5:R-:W-:Y:S01]  /*8d50*/  IMAD.X R209, R209, 0x1, R136, P2 ;  /* 0x00000001d1d17824 */ /* 0x020fe200010e0688 */
[----:B------:R-:W-:-:S04]  /*8d60*/  IADD3 R178, P2, R178, R137, RZ ;  /* 0x00000089b2b27210 */ /* 0x000fc80007f5e0ff */
[----:B------:R0:W-:Y:S01]  /*8d70*/  STL [R1+0x104], R209 ;  /* 0x000104d101007387 */ /* 0x0001e20000100800 */
[--C-:B------:R-:W-:Y:S01]  /*8d80*/  IMAD.X R176, R176, 0x1, R136.reuse, P3 ;  /* 0x00000001b0b07824 */ /* 0x100fe200018e0688 */
[----:B------:R-:W-:Y:S02]  /*8d90*/  IADD3 R146, P3, R146, R137, RZ ;  /* 0x0000008992927210 */ /* 0x000fe40007f7e0ff */
[----:B0-----:R-:W5:Y:S01]  /*8da0*/  LDL.LU R209, [R1+0xa4] ;  /* 0x0000a40001d17983 */ /* 0x001f620000300800 */
[----:B------:R-:W-:-:S03]  /*8db0*/  IMAD.X R138, R138, 0x1, R136, P4 ;  /* 0x000000018a8a7824 */ /* 0x000fc600020e0688 */
[----:B------:R-:W-:Y:S01]  /*8dc0*/  STL [R1+0xd8], R178 ;  /* 0x0000d8b201007387 */ /* 0x000fe20000100800 */
[----:B------:R-:W-:-:S03]  /*8dd0*/  IADD3 R175, P4, R175, R137, RZ ;  /* 0x00000089afaf7210 */ /* 0x000fc60007f9e0ff */
[----:B------:R-:W-:Y:S01]  /*8de0*/  STL [R1+0xfc], R176 ;  /* 0x0000fcb001007387 */ /* 0x000fe20000100800 */
[----:B------:R-:W-:-:S03]  /*8df0*/  IMAD.X R177, R177, 0x1, R136, P5 ;  /* 0x00000001b1b17824 */ /* 0x000fc600028e0688 */
[----:B------:R-:W-:Y:S04]  /*8e00*/  STL [R1+0xd0], R146 ;  /* 0x0000d09201007387 */ /* 0x000fe80000100800 */
        /* <DEDUP_REMOVED lines=23> */
[----:B------:R-:W-:Y:S01]  /*8f80*/  STL [R1+0xa0], R139 ;  /* 0x0000a08b01007387 */ /* 0x000fe20000100800 */
[----:B------:R-:W-:-:S03]  /*8f90*/  IADD3 R211, P5, R211, R137, RZ ;  /* 0x00000089d3d37210 */ /* 0x000fc60007fbe0ff */
[----:B------:R-:W-:Y:S04]  /*8fa0*/  STL [R1+0xc4], R147 ;  /* 0x0000c49301007387 */ /* 0x000fe80000100800 */
[----:B------:R0:W-:Y:S04]  /*8fb0*/  STL [R1+0x90], R211 ;  /* 0x000090d301007387 */ /* 0x0001e80000100800 */
[----:B------:R-:W-:Y:S04]  /*8fc0*/  STL [R1+0x98], R179 ;  /* 0x000098b301007387 */ /* 0x000fe80000100800 */
[----:B0-----:R-:W5:Y:S04]  /*8fd0*/  LDL.LU R211, [R1+0x78] ;  /* 0x0000780001d37983 */ /* 0x001f680000300800 */
[----:B------:R-:W-:Y:S01]  /*8fe0*/  STL [R1+0xbc], R181 ;  /* 0x0000bcb501007387 */ /* 0x000fe20000100800 */
[----:B------:R-:W-:-:S05]  /*8ff0*/  IMAD.X R239, R239, 0x1, R136, P6 ;  /* 0x00000001efef7824 */ /* 0x000fca00030e0688 */
[----:B------:R0:W-:Y:S04]  /*9000*/  STL [R1+0xb4], R239 ;  /* 0x0000b4ef01007387 */ /* 0x0001e80000100800 */
[----:B0-----:R-:W5:Y:S04]  /*9010*/  LDL.LU R239, [R1+0x9c] ;  /* 0x00009c0001ef7983 */ /* 0x001f680000300800 */
[----:B------:R-:W5:Y:S01]  /*9020*/  LDL.LU R212, [R1+0x70] ;  /* 0x0000700001d47983 */ /* 0x000f620000300800 */
[----:B--2---:R-:W-:-:S05]  /*9030*/  IADD3 R241, P6, R241, R137, RZ ;  /* 0x00000089f1f17210 */ /* 0x004fca0007fde0ff */
[----:B------:R0:W-:Y:S04]  /*9040*/  STL [R1+0x88], R241 ;  /* 0x000088f101007387 */ /* 0x0001e80000100800 */
[----:B0-----:R-:W2:Y:S01]  /*9050*/  LDL.LU R241, [R1+0x94] ;  /* 0x0000940001f17983 */ /* 0x001ea20000300800 */
[----:B---3--:R-:W-:-:S05]  /*9060*/  IMAD.X R144, R144, 0x1, R136, P1 ;  /* 0x0000000190907824 */ /* 0x008fca00008e0688 */
[----:B------:R0:W-:Y:S04]  /*9070*/  STL [R1+0xac], R144 ;  /* 0x0000ac9001007387 */ /* 0x0001e80000100800 */
[----:B0-----:R-:W3:Y:S01]  /*9080*/  LDL.LU R144, [R1+0x68] ;  /* 0x0000680001907983 */ /* 0x001ee20000300800 */
[----:B----4-:R-:W-:-:S05]  /*9090*/  IADD3 R145, P1, R145, R137, RZ ;  /* 0x0000008991917210 */ /* 0x010fca0007f3e0ff */
[----:B------:R0:W-:Y:S04]  /*90a0*/  STL [R1+0x80], R145 ;  /* 0x0000809101007387 */ /* 0x0001e80000100800 */
[----:B0-----:R-:W4:Y:S01]  /*90b0*/  LDL.LU R145, [R1+0x8c] ;  /* 0x00008c0001917983 */ /* 0x001f220000300800 */
[----:B-----5:R-:W-:-:S03]  /*90c0*/  IMAD.X R209, R209, 0x1, R136, P2 ;  /* 0x00000001d1d17824 */ /* 0x020fc600010e0688 */
[----:B------:R-:W5:Y:S04]  /*90d0*/  LDL.LU R210, [R1+0x60] ;  /* 0x0000600001d27983 */ /* 0x000f680000300800 */
[----:B------:R-:W5:Y:S04]  /*90e0*/  LDL.LU R178, [R1+0x84] ;  /* 0x0000840001b27983 */ /* 0x000f680000300800 */
[----:B------:R-:W5:Y:S04]  /*90f0*/  LDL.LU R176, [R1+0x58] ;  /* 0x0000580001b07983 */ /* 0x000f680000300800 */
[----:B------:R0:W-:Y:S04]  /*9100*/  STL [R1+0xa4], R209 ;  /* 0x0000a4d101007387 */ /* 0x0001e80000100800 */
[----:B------:R-:W5:Y:S04]  /*9110*/  LDL.LU R146, [R1+0x7c] ;  /* 0x00007c0001927983 */ /* 0x000f680000300800 */
[----:B------:R-:W5:Y:S04]  /*9120*/  LDL.LU R138, [R1+0x50] ;  /* 0x00005000018a7983 */ /* 0x000f680000300800 */
[----:B------:R-:W5:Y:S01]  /*9130*/  LDL.LU R175, [R1+0x74] ;  /* 0x0000740001af7983 */ /* 0x000f620000300800 */
[----:B------:R-:W-:-:S03]  /*9140*/  UMOV UR26, UR18 ;  /* 0x00000012001a7c82 */ /* 0x000fc60008000000 */
[----:B------:R-:W5:Y:S01]  /*9150*/  LDL.LU R177, [R1+0x48] ;  /* 0x0000480001b17983 */ /* 0x000f620000300800 */
[----:B------:R-:W-:Y:S01]  /*9160*/  UMOV UR27, UR19 ;  /* 0x00000013001b7c82 */ /* 0x000fe20008000000 */
[----:B------:R-:W-:Y:S01]  /*9170*/  UMOV UR30, UR22 ;  /* 0x00000016001e7c82 */ /* 0x000fe20008000000 */
[----:B------:R-:W-:Y:S01]  /*9180*/  UMOV UR31, UR23 ;  /* 0x00000017001f7c82 */ /* 0x000fe20008000000 */
[----:B------:R-:W5:Y:S01]  /*9190*/  LDL.LU R205, [R1+0x6c] ;  /* 0x00006c0001cd7983 */ /* 0x000f620000300800 */
[----:B------:R-:W-:Y:S03]  /*91a0*/  HGMMA.64x16x16.F32 R40, gdesc[UR24].tnspA, R40 ;  /* 0x20200000182879f0 */ /* 0x000fe60008700828 */
[----:B------:R-:W5:Y:S01]  /*91b0*/  LDL.LU R207, [R1+0x40] ;  /* 0x0000400001cf7983 */ /* 0x000f620000300800 */
[----:B------:R-:W-:Y:S03]  /*91c0*/  HGMMA.64x16x16.F32 R32, gdesc[UR28].tnspA, R32 ;  /* 0x202000001c2079f0 */ /* 0x000fe60008700820 */
        /* <DEDUP_REMOVED lines=11> */
[----:B------:R-:W-:-:S05]  /*9280*/  IADD3 R211, P2, R211, R137, RZ ;  /* 0x00000089d3d37210 */ /* 0x000fca0007f5e0ff */
[----:B------:R0:W-:Y:S04]  /*9290*/  STL [R1+0x78], R211 ;  /* 0x000078d301007387 */ /* 0x0001e80000100800 */
[----:B0-----:R-:W5:Y:S01]  /*92a0*/  LDL.LU R211, [R1+0x34] ;  /* 0x0000340001d37983 */ /* 0x001f620000300800 */
[----:B------:R-:W-:Y:S01]  /*92b0*/  IMAD.X R239, R239, 0x1, R136, P3 ;  /* 0x00000001efef7824 */ /* 0x000fe200018e0688 */
[----:B------:R-:W-:-:S04]  /*92c0*/  IADD3 R212, P3, R212, R137, RZ ;  /* 0x00000089d4d47210 */ /* 0x000fc80007f7e0ff */
[----:B------:R0:W-:Y:S04]  /*92d0*/  STL [R1+0x9c], R239 ;  /* 0x00009cef01007387 */ /* 0x0001e80000100800 */
[----:B0-----:R-:W5:Y:S01]  /*92e0*/  LDL.LU R239, [R1+0x2c] ;  /* 0x00002c0001ef7983 */ /* 0x001f620000300800 */
[----:B------:R-:W-:Y:S01]  /*92f0*/  UMOV UR34, UR10 ;  /* 0x0000000a00227c82 */ /* 0x000fe20008000000 */
[----:B------:R-:W-:Y:S02]  /*9300*/  UMOV UR35, UR11 ;  /* 0x0000000b00237c82 */ /* 0x000fe40008000000 */
[----:B------:R-:W-:Y:S01]  /*9310*/  HGMMA.64x16x16.F32 R32, gdesc[UR32].tnspA, R32 ;  /* 0x20200000202079f0 */ /* 0x000fe20008700820 */
[----:B------:R-:W-:Y:S01]  /*9320*/  UMOV UR38, UR14 ;  /* 0x0000000e00267c82 */ /* 0x000fe20008000000 */
[----:B------:R-:W-:-:S02]  /*9330*/  UMOV UR39, UR15 ;  /* 0x0000000f00277c82 */ /* 0x000fc40008000000 */
[----:B------:R-:W-:Y:S01]  /*9340*/  HGMMA.64x16x16.F32 R32, gdesc[UR36].tnspA, R32 ;  /* 0x20200000242079f0 */ /* 0x000fe20008700820 */
[----:B--2---:R-:W-:-:S05]  /*9350*/  IMAD.X R241, R241, 0x1, R136, P4 ;  /* 0x00000001f1f17824 */ /* 0x004fca00020e0688 */
[----:B------:R0:W-:Y:S04]  /*9360*/  STL [R1+0x94], R241 ;  /* 0x000094f101007387 */ /* 0x0001e80000100800 */
[----:B0-----:R-:W2:Y:S04]  /*9370*/  LDL.LU R241, [R1+0x24] ;  /* 0x0000240001f17983 */ /* 0x001ea80000300800 */
[----:B------:R-:W-:Y:S01]  /*9380*/  STL [R1+0x70], R212 ;  /* 0x000070d401007387 */ /* 0x000fe20000100800 */
[----:B---3--:R-:W-:-:S05]  /*9390*/  IADD3 R144, P4, R144, R137, RZ ;  /* 0x0000008990907210 */ /* 0x008fca0007f9e0ff */
[----:B------:R0:W-:Y:S04]  /*93a0*/  STL [R1+0x68], R144 ;  /* 0x0000689001007387 */ /* 0x0001e80000100800 */
[----:B0-----:R-:W3:Y:S01]  /*93b0*/  LDL.LU R144, [R1+0x1c] ;  /* 0x00001c0001907983 */ /* 0x001ee20000300800 */
[----:B----4-:R-:W-:-:S05]  /*93c0*/  IMAD.X R145, R145, 0x1, R136, P5 ;  /* 0x0000000191917824 */ /* 0x010fca00028e0688 */
[----:B------:R0:W-:Y:S04]  /*93d0*/  STL [R1+0x8c], R145 ;  /* 0x00008c9101007387 */ /* 0x0001e80000100800 */
[----:B0-----:R-:W4:Y:S01]  /*93e0*/  LDL.LU R145, [R1+0x10] ;  /* 0x0000100001917983 */ /* 0x001f220000300800 */
[----:B------:R-:W-:Y:S01]  /*93f0*/  UMOV UR42, UR18 ;  /* 0x00000012002a7c82 */ /* 0x000fe20008000000 */
[----:B------:R-:W-:Y:S01]  /*9400*/  UMOV UR43, UR19 ;  /* 0x00000013002b7c82 */ /* 0x000fe20008000000 */
[----:B------:R-:W-:Y:S01]  /*9410*/  UMOV UR46, UR22 ;  /* 0x00000016002e7c82 */ /* 0x000fe20008000000 */
[----:B------:R-:W-:Y:S01]  /*9420*/  UMOV UR47, UR23 ;  /* 0x00000017002f7c82 */ /* 0x000fe20008000000 */
[----:B------:R-:W-:Y:S04]  /*9430*/  HGMMA.64x16x16.F32 R32, gdesc[UR40].tnspA, R32 ;  /* 0x20200000282079f0 */ /* 0x000fe80008700820 */
[----:B------:R-:W-:Y:S01]  /*9440*/  HGMMA.64x16x16.F32 R24, gdesc[UR44].tnspA, R24 ;  /* 0x202000002c1879f0 */ /* 0x000fe20008700818 */
[----:B------:R-:W-:Y:S01]  /*9450*/  UMOV UR50, UR10 ;  /* 0x0000000a00327c82 */ /* 0x000fe20008000000 */
[----:B------:R-:W-:-:S02]  /*9460*/  UMOV UR51, UR11 ;  /* 0x0000000b00337c82 */ /* 0x000fc40008000000 */
[----:B------:R-:W-:Y:S01]  /*9470*/  HGMMA.64x16x16.F32 R24, gdesc[UR48].tnspA, R24 ;  /* 0x20200000301879f0 */ /* 0x000fe20008700818 */
[----:B------:R-:W-:Y:S01]  /*9480*/  UMOV UR54, UR14 ;  /* 0x0000000e00367c82 */ /* 0x000fe20008000000 */
[----:B------:R-:W-:Y:S01]  /*9490*/  UMOV UR55, UR15 ;  /* 0x0000000f00377c82 */ /* 0x000fe20008000000 */
[--C-:B-----5:R-:W-:Y:S01]  /*94a0*/  IMAD.X R178, R178, 0x1, R136.reuse, P6 ;  /* 0x00000001b2b27824 */ /* 0x120fe200030e0688 */
[-C--:B------:R-:W-:Y:S01]  /*94b0*/  IADD3 R210, P5, R210, R137.reuse, RZ ;  /* 0x00000089d2d27210 */ /* 0x080fe20007fbe0ff */
[--C-:B------:R-:W-:Y:S01]  /*94c0*/  IMAD.X R146, R146, 0x1, R136.reuse, P1 ;  /* 0x0000000192927824 */ /* 0x100fe200008e0688 */
[-C--:B------:R-:W-:Y:S01]  /*94d0*/  IADD3 R176, P6, R176, R137.reuse, RZ ;  /* 0x00000089b0b07210 */ /* 0x080fe20007fde0ff */
[--C-:B------:R-:W-:Y:S01]  /*94e0*/  IMAD.X R175, R175, 0x1, R136.reuse, P2 ;  /* 0x00000001afaf7824 */ /* 0x100fe200010e0688 */
[----:B------:R-:W-:Y:S01]  /*94f0*/  HGMMA.64x16x16.F32 R24, gdesc[UR52].tnspA, R24 ;  /* 0x20200000341879f0 */ /* 0x000fe20008700818 */
[-C--:B------:R-:W-:Y:S01]  /*9500*/  IADD3 R138, P1, R138, R137.reuse, RZ ;  /* 0x000000898a8a7210 */ /* 0x080fe20007f3e0ff */
[--C-:B------:R-:W-:Y:S01]  /*9510*/  IMAD.X R205, R205, 0x1, R136.reuse, P3 ;  /* 0x00000001cdcd7824 */ /* 0x100fe200018e0688 */
[-C--:B------:R-:W-:Y:S01]  /*9520*/  IADD3 R177, P2, R177, R137.reuse, RZ ;  /* 0x00000089b1b17210 */ /* 0x080fe20007f5e0ff */
[----:B------:R-:W-:Y:S01]  /*9530*/  IMAD.X R235, R235, 0x1, R136, P4 ;  /* 0x00000001ebeb7824 */ /* 0x000fe200020e0688 */
[----:B------:R-:W-:-:S02]  /*9540*/  IADD3 R207, P3, R207, R137, RZ ;  /* 0x00000089cfcf7210 */ /* 0x000fc40007f7e0ff */
[-C--:B------:R-:W-:Y:S01]  /*9550*/  IADD3 R237, P4, R237, R137.reuse, RZ ;  /* 0x00000089eded7210 */ /* 0x080fe20007f9e0ff */
[----:B------:R-:W-:Y:S01]  /*9560*/  UMOV UR58, UR18 ;  /* 0x00000012003a7c82 */ /* 0x000fe20008000000 */
[----:B------:R-:W-:Y:S01]  /*9570*/  UMOV UR59, UR19 ;  /* 0x00000013003b7c82 */ /* 0x000fe20008000000 */
[--C-:B------:R-:W-:Y:S01]  /*9580*/  IMAD.X R208, R208, 0x1, R136.reuse, P5 ;  /* 0x00000001d0d07824 */ /* 0x100fe200028e0688 */
[-C--:B------:R-:W-:Y:S01]  /*9590*/  IADD3 R206, P5, R206, R137.reuse, RZ ;  /* 0x00000089cece7210 */ /* 0x080fe20007fbe0ff */
        /* <DEDUP_REMOVED lines=16> */
[----:B------:R0:W-:Y:S01]  /*96a0*/  STL [R1+0x60], R210 ;  /* 0x000060d201007387 */ /* 0x0001e20000100800 */
[--C-:B------:R-:W-:Y:S01]  /*96b0*/  IMAD.X R120, R120, 0x1, R136.reuse, P5 ;  /* 0x0000000178787824 */ /* 0x100fe200028e0688 */
[-C--:B------:R-:W-:Y:S01]  /*96c0*/  IADD3 R128, P5, R128, R137.reuse, RZ ;  /* 0x0000008980807210 */ /* 0x080fe20007fbe0ff */
[--C-:B------:R-:W-:Y:S01]  /*96d0*/  IMAD.X R112, R112, 0x1, R136.reuse, P3 ;  /* 0x0000000170707824 */ /* 0x100fe200018e0688 */
[----:B------:R0:W-:Y:S01]  /*96e0*/  STL [R1+0x84], R178 ;  /* 0x000084b201007387 */ /* 0x0001e20000100800 */
[----:B------:R-:W-:Y:S01]  /*96f0*/  IMAD.X R110, R110, 0x1, R136, P4 ;  /* 0x000000016e6e7824 */ /* 0x000fe200020e0688 */
[----:B------:R-:W-:-:S02]  /*9700*/  IADD3 R123, P3, R123, R137, RZ ;  /* 0x000000897b7b7210 */ /* 0x000fc40007f7e0ff */
[----:B------:R0:W-:Y:S01]  /*9710*/  STL [R1+0x58], R176 ;  /* 0x000058b001007387 */ /* 0x0001e20000100800 */
[----:B------:R-:W-:Y:S01]  /*9720*/  IADD3 R121, P4, R121, R137, RZ ;  /* 0x0000008979797210 */ /* 0x000fe20007f9e0ff */
[----:B------:R-:W-:Y:S02]  /*9730*/  HGMMA.64x16x16.F32 R24, gdesc[UR56].tnspA, R24, gsb0 ;  /* 0x20200000381879f0 */ /* 0x000fe40008000818 */
[----:B------:R0:W-:Y:S01]  /*9740*/  STL [R1+0x7c], R146 ;  /* 0x00007c9201007387 */ /* 0x0001e20000100800 */
[----:B------:R-:W-:-:S03]  /*9750*/  IMAD.X R108, R108, 0x1, R136, P5 ;  /* 0x000000016c6c7824 */ /* 0x000fc600028e0688 */
[----:B------:R0:W-:Y:S01]  /*9760*/  STL [R1+0x50], R138 ;  /* 0x0000508a01007387 */ /* 0x0001e20000100800 */
[-C--:B------:R-:W-:Y:S01]  /*9770*/  IADD3 R119, P5, R119, R137.reuse, RZ ;  /* 0x0000008977777210 */ /* 0x080fe20007fbe0ff */
[--C-:B------:R-:W-:Y:S02]  /*9780*/  IMAD.X R100, R100, 0x1, R136.reuse, P3 ;  /* 0x0000000164647824 */ /* 0x100fe400018e0688 */
[----:B------:R0:W-:Y:S01]  /*9790*/  STL [R1+0x74], R175 ;  /* 0x000074af01007387 */ /* 0x0001e20000100800 */
[----:B------:R-:W-:Y:S01]  /*97a0*/  IMAD.X R98, R98, 0x1, R136, P4 ;  /* 0x0000000162627824 */ /* 0x000fe200020e0688 */
[-C--:B------:R-:W-:Y:S02]  /*97b0*/  IADD3 R111, P3, R111, R137.reuse, RZ ;  /* 0x000000896f6f7210 */ /* 0x080fe40007f7e0ff */
[----:B------:R0:W-:Y:S01]  /*97c0*/  STL [R1+0x48], R177 ;  /* 0x000048b101007387 */ /* 0x0001e20000100800 */
[----:B------:R-:W-:-:S03]  /*97d0*/  IADD3 R109, P4, R109, R137, RZ ;  /* 0x000000896d6d7210 */ /* 0x000fc60007f9e0ff */
[----:B------:R0:W-:Y:S04]  /*97e0*/  STL [R1+0x6c], R205 ;  /* 0x00006ccd01007387 */ /* 0x0001e80000100800 */
[----:B------:R0:W-:Y:S01]  /*97f0*/  STL [R1+0x40], R207 ;  /* 0x000040cf01007387 */ /* 0x0001e20000100800 */
[----:B------:R-:W-:-:S03]  /*9800*/  IMAD.X R96, R96, 0x1, R136, P5 ;  /* 0x0000000160607824 */ /* 0x000fc600028e0688 */
[----:B------:R0:W-:Y:S01]  /*9810*/  STL [R1+0x64], R235 ;  /* 0x000064eb01007387 */ /* 0x0001e20000100800 */
[----:B------:R-:W-:-:S03]  /*9820*/  IADD3 R107, P5, R107, R137, RZ ;  /* 0x000000896b6b7210 */ /* 0x000fc60007fbe0ff */
[----:B------:R0:W-:Y:S01]  /*9830*/  STL [R1+0x38], R237 ;  /* 0x000038ed01007387 */ /* 0x0001e20000100800 */
[----:B------:R-:W-:-:S03]  /*9840*/  IMAD.X R88, R88, 0x1, R136, P3 ;  /* 0x0000000158587824 */ /* 0x000fc600018e0688 */
        /* <DEDUP_REMOVED lines=17> */
[----:B------:R0:W-:Y:S01]  /*9960*/  STL [R1+0x3c], R209 ;  /* 0x00003cd101007387 */ /* 0x0001e20000100800 */
[----:B--2---:R-:W-:Y:S01]  /*9970*/  IMAD.X R241, R241, 0x1, R136, P6 ;  /* 0x00000001f1f17824 */ /* 0x004fe200030e0688 */
[----:B------:R-:W-:-:S05]  /*9980*/  IADD3 R133, P6, R133, R137, RZ ;  /* 0x0000008985857210 */ /* 0x000fca0007fde0ff */
[----:B------:R-:W-:Y:S01]  /*9990*/  IMAD.X R118, R118, 0x1, R136, P6 ;  /* 0x0000000176767824 */ /* 0x000fe200030e0688 */
[----:B------:R-:W-:-:S05]  /*99a0*/  IADD3 R127, P6, R127, R137, RZ ;  /* 0x000000897f7f7210 */ /* 0x000fca0007fde0ff */
[--C-:B------:R-:W-:Y:S01]  /*99b0*/  IMAD.X R106, R106, 0x1, R136.reuse, P6 ;  /* 0x000000016a6a7824 */ /* 0x100fe200030e0688 */
[-C--:B------:R-:W-:Y:S01]  /*99c0*/  IADD3 R117, P6, R117, R137.reuse, RZ ;  /* 0x0000008975757210 */ /* 0x080fe20007fde0ff */
[----:B---3--:R-:W-:Y:S01]  /*99d0*/  IMAD.X R144, R144, 0x1, R136, P1 ;  /* 0x0000000190907824 */ /* 0x008fe200008e0688 */
[----:B------:R-:W-:-:S05]  /*99e0*/  IADD3 R132, P1, R132, R137, RZ ;  /* 0x0000008984847210 */ /* 0x000fca0007f3e0ff */
[--C-:B------:R-:W-:Y:S01]  /*99f0*/  IMAD.X R116, R116, 0x1, R136.reuse, P1 ;  /* 0x0000000174747824 */ /* 0x100fe200008e0688 */
[-C--:B------:R-:W-:Y:S01]  /*9a00*/  IADD3 R126, P1, R126, R137.reuse, RZ ;  /* 0x000000897e7e7210 */ /* 0x080fe20007f3e0ff */
[----:B----4-:R-:W-:Y:S01]  /*9a10*/  IMAD.X R145, R145, 0x1, R136, P2 ;  /* 0x0000000191917824 */ /* 0x010fe200010e0688 */
[----:B------:R-:W-:-:S05]  /*9a20*/  IADD3 R131, P2, R131, R137, RZ ;  /* 0x0000008983837210 */ /* 0x000fca0007f5e0ff */
[--C-:B------:R-:W-:Y:S01]  /*9a30*/  IMAD.X R114, R114, 0x1, R136.reuse, P2 ;  /* 0x0000000172727824 */ /* 0x100fe200010e0688 */
[-C--:B------:R-:W-:Y:S01]  /*9a40*/  IADD3 R125, P2, R125, R137.reuse, RZ ;  /* 0x000000897d7d7210 */ /* 0x080fe20007f5e0ff */
[----:B------:R-:W-:Y:S01]  /*9a50*/  IMAD.X R104, R104, 0x1, R136, P1 ;  /* 0x0000000168687824 */ /* 0x000fe200008e0688 */
[----:B------:R-:W-:-:S03]  /*9a60*/  IADD3 R115, P1, R115, R137, RZ ;  /* 0x0000008973737210 */ /* 0x000fc60007f3e0ff */
        /* <DEDUP_REMOVED lines=13> */
[----:B------:R-:W-:Y:S01]  /*9b40*/  IADD3 R89, P2, R89, R137, RZ ;  /* 0x0000008959597210 */ /* 0x000fe20007f5e0ff */
[----:B------:R0:W-:Y:S01]  /*9b50*/  STL [R1+0x34], R211 ;  /* 0x000034d301007387 */ /* 0x0001e20000100800 */
[----:B------:R-:W-:-:S03]  /*9b60*/  IMAD.X R72, R72, 0x1, R136, P5 ;  /* 0x0000000148487824 */ /* 0x000fc600028e0688 */
[----:B------:R0:W-:Y:S01]  /*9b70*/  STL [R1+0x2c], R239 ;  /* 0x00002cef01007387 */ /* 0x0001e20000100800 */
[----:B------:R-:W-:-:S03]  /*9b80*/  IMAD.X R70, R70, 0x1, R136, P6 ;  /* 0x0000000146467824 */ /* 0x000fc600030e0688 */
[----:B------:R0:W-:Y:S01]  /*9b90*/  STL [R1+0x24], R241 ;  /* 0x000024f101007387 */ /* 0x0001e20000100800 */
[--C-:B------:R-:W-:Y:S01]  /*9ba0*/  IMAD.X R68, R68, 0x1, R136.reuse, P1 ;  /* 0x0000000144447824 */ /* 0x100fe200008e0688 */
[-C--:B------:R-:W-:Y:S01]  /*9bb0*/  IADD3 R83, P5, R83, R137.reuse, RZ ;  /* 0x0000008953537210 */ /* 0x080fe20007fbe0ff */
[--C-:B------:R-:W-:Y:S01]  /*9bc0*/  IMAD.X R66, R66, 0x1, R136.reuse, P2 ;  /* 0x0000000142427824 */ /* 0x100fe200010e0688 */
[----:B------:R0:W-:Y:S01]  /*9bd0*/  STL [R1+0x1c], R144 ;  /* 0x00001c9001007387 */ /* 0x0001e20000100800 */
[-C--:B------:R-:W-:Y:S01]  /*9be0*/  IADD3 R81, P6, R81, R137.reuse, RZ ;  /* 0x0000008951517210 */ /* 0x080fe20007fde0ff */
[--C-:B------:R-:W-:Y:S01]  /*9bf0*/  IMAD.X R64, R64, 0x1, R136.reuse, P3 ;  /* 0x0000000140407824 */ /* 0x100fe200018e0688 */
[-C--:B------:R-:W-:Y:S01]  /*9c00*/  IADD3 R79, P1, R79, R137.reuse, RZ ;  /* 0x000000894f4f7210 */ /* 0x080fe20007f3e0ff */
[----:B------:R0:W-:Y:S01]  /*9c10*/  STL [R1+0x10], R145 ;  /* 0x0000109101007387 */ /* 0x0001e20000100800 */
[-C--:B------:R-:W-:Y:S01]  /*9c20*/  IADD3 R77, P2, R77, R137.reuse, RZ ;  /* 0x000000894d4d7210 */ /* 0x080fe20007f5e0ff */
[----:B------:R-:W-:Y:S01]  /*9c30*/  IMAD.X R62, R62, 0x1, R136, P4 ;  /* 0x000000013e3e7824 */ /* 0x000fe200020e0688 */
[----:B------:R-:W-:-:S02]  /*9c40*/  IADD3 R75, P3, R75, R137, RZ ;  /* 0x000000894b4b7210 */ /* 0x000fc40007f7e0ff */
        /* <DEDUP_REMOVED lines=9> */
[--C-:B------:R-:W-:Y:S01]  /*9ce0*/  IMAD.X R20, R20, 0x1, R136.reuse, P3 ;  /* 0x0000000114147824 */ /* 0x100fe200018e0688 */
[----:B------:R-:W-:Y:S01]  /*9cf0*/  IADD3 R63, P3, R63, UR60, RZ ;  /* 0x0000003c3f3f7c10 */ /* 0x000fe2000ff7e0ff */
[--C-:B------:R-:W-:Y:S01]  /*9d00*/  IMAD.X R13, R13, 0x1, R136.reuse, P4 ;  /* 0x000000010d0d7824 */ /* 0x100fe200020e0688 */
[----:B------:R-:W-:Y:S01]  /*9d10*/  IADD3 R61, P4, R61, UR60, RZ ;  /* 0x0000003c3d3d7c10 */ /* 0x000fe2000ff9e0ff */
[--C-:B------:R-:W-:Y:S01]  /*9d20*/  IMAD.X R11, R11, 0x1, R136.reuse, P5 ;  /* 0x000000010b0b7824 */ /* 0x100fe200028e0688 */
[----:B------:R-:W-:Y:S01]  /*9d30*/  IADD3.X R6, R6, UR5, RZ, P3, !PT ;  /* 0x0000000506067c10 */ /* 0x000fe20009ffe4ff */
[--C-:B------:R-:W-:Y:S01]  /*9d40*/  IMAD.X R9, R9, 0x1, R136.reuse, P6 ;  /* 0x0000000109097824 */ /* 0x100fe200030e0688 */
[----:B------:R-:W-:Y:S01]  /*9d50*/  IADD3.X R5, R5, UR5, RZ, P4, !PT ;  /* 0x0000000505057c10 */ /* 0x000fe2000a7fe4ff */
[--C-:B------:R-:W-:Y:S01]  /*9d60*/  IMAD.X R8, R8, 0x1, R136.reuse, P1 ;  /* 0x0000000108087824 */ /* 0x100fe200008e0688 */
[----:B------:R-:W-:Y:S01]  /*9d70*/  IADD3 R59, P5, R59, UR60, RZ ;  /* 0x0000003c3b3b7c10 */ /* 0x000fe2000ffbe0ff */
[----:B------:R-:W-:Y:S01]  /*9d80*/  IMAD.X R7, R7, 0x1, R136, P2 ;  /* 0x0000000107077824 */ /* 0x000fe200010e0688 */
[----:B------:R-:W-:-:S02]  /*9d90*/  IADD3 R57, P6, R57, UR60, RZ ;  /* 0x0000003c39397c10 */ /* 0x000fc4000ffde0ff */
[----:B------:R-:W-:Y:S02]  /*9da0*/  IADD3 R23, P1, R23, UR60, RZ ;  /* 0x0000003c17177c10 */ /* 0x000fe4000ff3e0ff */
[----:B------:R-:W-:Y:S02]  /*9db0*/  IADD3 R21, P2, R21, UR60, RZ ;  /* 0x0000003c15157c10 */ /* 0x000fe4000ff5e0ff */
[----:B------:R-:W-:Y:S02]  /*9dc0*/  IADD3 R19, P3, R19, UR60, RZ ;  /* 0x0000003c13137c10 */ /* 0x000fe4000ff7e0ff */
[----:B------:R-:W-:Y:S01]  /*9dd0*/  IADD3 R18, P4, R18, UR60, RZ ;  /* 0x0000003c12127c10 */ /* 0x000fe2000ff9e0ff */
[----:B------:R-:W-:Y:S02]  /*9de0*/  WARPGROUP.DEPBAR.LE gsb0, 0x0 ;  /* 0x00008000000079c5 */ /* 0x000fe40000010000 */
[----:B------:R-:W-:Y:S02]  /*9df0*/  IADD3.X R4, R4, UR5, RZ, P5, !PT ;  /* 0x0000000504047c10 */ /* 0x000fe4000affe4ff */
[----:B------:R-:W-:-:S02]  /*9e00*/  IADD3.X R17, R17, UR5, RZ, P6, !PT ;  /* 0x0000000511117c10 */ /* 0x000fc4000b7fe4ff */
[----:B------:R-:W-:Y:S02]  /*9e10*/  IADD3.X R16, R16, UR5, RZ, P1, !PT ;  /* 0x0000000510107c10 */ /* 0x000fe40008ffe4ff */
[----:B------:R-:W-:Y:S02]  /*9e20*/  IADD3.X R15, R15, UR5, RZ, P2, !PT ;  /* 0x000000050f0f7c10 */ /* 0x000fe400097fe4ff */
[----:B------:R-:W-:Y:S02]  /*9e30*/  IADD3.X R14, R14, UR5, RZ, P3, !PT ;  /* 0x000000050e0e7c10 */ /* 0x000fe40009ffe4ff */
[----:B------:R-:W-:Y:S01]  /*9e40*/  IADD3.X R12, R12, UR5, RZ, P4, !PT ;  /* 0x000000050c0c7c10 */ /* 0x000fe2000a7fe4ff */
[----:B0-----:R-:W-:Y:S06]  /*9e50*/  @P0 BRA `(.L_x_1) ;  /* 0xffffff9000bc0947 */ /* 0x001fec000383ffff */
[----:B------:R-:W-:Y:S02]  /*9e60*/  F2FP.F16.F32.PACK_AB R23, R31, R47 ;  /* 0x0000002f1f17723e */ /* 0x000fe400000000ff */
[----:B------:R-:W-:Y:S02]  /*9e70*/  F2FP.F16.F32.PACK_AB R22, R29, R45 ;  /* 0x0000002d1d16723e */ /* 0x000fe400000000ff */
[----:B------:R-:W-:Y:S02]  /*9e80*/  F2FP.F16.F32.PACK_AB R21, R39, R55 ;  /* 0x000000372715723e */ /* 0x000fe400000000ff */
[----:B------:R-:W-:Y:S02]  /*9e90*/  F2FP.F16.F32.PACK_AB R20, R37, R53 ;  /* 0x000000352514723e */ /* 0x000fe400000000ff */
[----:B------:R-:W-:Y:S02]  /*9ea0*/  F2FP.F16.F32.PACK_AB R19, R30, R46 ;  /* 0x0000002e1e13723e */ /* 0x000fe400000000ff */
[----:B------:R-:W-:-:S02]  /*9eb0*/  F2FP.F16.F32.PACK_AB R18, R28, R44 ;  /* 0x0000002c1c12723e */ /* 0x000fc400000000ff */
        /* <DEDUP_REMOVED lines=9> */
[----:B------:R-:W-:-:S07]  /*9f50*/  F2FP.F16.F32.PACK_AB R8, R32, R48 ;  /* 0x000000302008723e */ /* 0x000fce00000000ff */
.L_x_0:
[----:B0-----:R-:W2:Y:S01]  /*9f60*/  LDL.LU R58, [R1+0x2e8] ;  /* 0x0002e800013a7983 */ /* 0x001ea20000300800 */
[----:B------:R-:W0:Y:S01]  /*9f70*/  LDC R5, c[0x0][0x244] ;  /* 0x00009100ff057b82 */ /* 0x000e220000000800 */
[----:B------:R-:W-:Y:S01]  /*9f80*/  ULDC.64 UR10, c[0x0][0x228] ;  /* 0x00008a00000a7ab9 */ /* 0x000fe20000000a00 */
[----:B------:R-:W-:Y:S01]  /*9f90*/  ULDC UR8, c[0x0][0x248] ;  /* 0x0000920000087ab9 */ /* 0x000fe20000000800 */
[----:B------:R-:W0:Y:S04]  /*9fa0*/  LDL.LU R57, [R1+0x2e4] ;  /* 0x0002e40001397983 */ /* 0x000e280000300800 */
[----:B------:R-:W3:Y:S01]  /*9fb0*/  LDL.LU R56, [R1+0x2ec] ;  /* 0x0002ec0001387983 */ /* 0x000ee20000300800 */
[----:B------:R-:W1:Y:S02]  /*9fc0*/  S2R R4, SR_TID.X ;  /* 0x0000000000047919 */ /* 0x000e640000002100 */
[C---:B-1----:R-:W-:Y:S01]  /*9fd0*/  IMAD.SHL.U32 R0, R4.reuse, 0x10, RZ ;  /* 0x0000001004007824 */ /* 0x042fe200078e00ff */
[C---:B------:R-:W-:Y:S01]  /*9fe0*/  LOP3.LUT R25, R4.reuse, 0x7f, RZ, 0xc0, !PT ;  /* 0x0000007f04197812 */ /* 0x040fe200078ec0ff */
[----:B------:R-:W-:-:S02]  /*9ff0*/  IMAD.SHL.U32 R3, R4, 0x40, RZ ;  /* 0x0000004004037824 */ /* 0x000fc400078e00ff */
[----:B------:R-:W-:Y:S01]  /*a000*/  IMAD.SHL.U32 R2, R4, 0x8, RZ ;  /* 0x0000000804027824 */ /* 0x000fe200078e00ff */
[----:B------:R-:W-:Y:S02]  /*a010*/  LOP3.LUT R0, R0, 0xf0, RZ, 0xc0, !PT ;  /* 0x000000f000007812 */ /* 0x000fe400078ec0ff */
[----:B------:R-:W-:Y:S02]  /*a020*/  LOP3.LUT R3, R3, 0x400, RZ, 0xc0, !PT ;  /* 0x0000040003037812 */ /* 0x000fe400078ec0ff */
[----:B------:R-:W-:Y:S02]  /*a030*/  LOP3.LUT R2, R2, 0x300, RZ, 0xc0, !PT ;  /* 0x0000030002027812 */ /* 0x000fe400078ec0ff */
[----:B------:R-:W-:Y:S02]  /*a040*/  IADD3 R3, R3, UR4, R0 ;  /* 0x0000000403037c10 */ /* 0x000fe4000fffe000 */
[----:B------:R-:W-:Y:S01]  /*a050*/  LEA R25, R25, UR4, 0x4 ;  /* 0x0000000419197c11 */ /* 0x000fe2000f8e20ff */
[----:B------:R-:W-:Y:S02]  /*a060*/  BAR.SYNC.DEFER_BLOCKING 0x0 ;  /* 0x0000000000007b1d */ /* 0x000fe40000010000 */
[----:B------:R-:W-:-:S04]  /*a070*/  IMAD.IADD R24, R2, 0x1, R3 ;  /* 0x0000000102187824 */ /* 0x000fc800078e0203 */
[----:B------:R-:W-:Y:S01]  /*a080*/  ULDC.64 UR4, c[0x0][0x220] ;  /* 0x0000880000047ab9 */ /* 0x000fe20000000a00 */
[----:B------:R-:W-:Y:S01]  /*a090*/  STSM.16.M88.4 [R24], R8 ;  /* 0x0000000818007844 */ /* 0x000fe20000000200 */
[----:B------:R-:W-:Y:S06]  /*a0a0*/  BAR.SYNC.DEFER_BLOCKING 0x0 ;  /* 0x0000000000007b1d */ /* 0x000fec0000010000 */
[----:B------:R-:W-:Y:S02]  /*a0b0*/  LDS.128 R28, [R25] ;  /* 0x00000000191c7984 */ /* 0x000fe40000000c00 */
[----:B------:R-:W-:Y:S06]  /*a0c0*/  BAR.SYNC.DEFER_BLOCKING 0x0 ;  /* 0x0000000000007b1d */ /* 0x000fec0000010000 */
[----:B------:R1:W-:Y:S02]  /*a0d0*/  STSM.16.M88.4 [R24], R12 ;  /* 0x0000000c18007844 */ /* 0x0003e40000000200 */
[----:B------:R-:W-:Y:S06]  /*a0e0*/  BAR.SYNC.DEFER_BLOCKING 0x0 ;  /* 0x0000000000007b1d */ /* 0x000fec0000010000 */
[----:B------:R-:W4:Y:S02]  /*a0f0*/  LDS.128 R32, [R25] ;  /* 0x0000000019207984 */ /* 0x000f240000000c00 */
[----:B------:R-:W-:Y:S06]  /*a100*/  BAR.SYNC.DEFER_BLOCKING 0x0 ;  /* 0x0000000000007b1d */ /* 0x000fec0000010000 */
[----:B------:R5:W-:Y:S01]  /*a110*/  STSM.16.M88.4 [R24], R16 ;  /* 0x0000001018007844 */ /* 0x000be20000000200 */
[C---:B--2---:R-:W-:Y:S01]  /*a120*/  VIADD R0, R58.reuse, 0x3 ;  /* 0x000000033a007836 */ /* 0x044fe20000000000 */
[C---:B------:R-:W-:Y:S01]  /*a130*/  ISETP.GE.AND P5, PT, R58.reuse, UR11, PT ;  /* 0x0000000b3a007c0c */ /* 0x040fe2000bfa6270 */
[----:B------:R-:W-:-:S02]  /*a140*/  VIADD R2, R58, 0x2 ;  /* 0x000000023a027836 */ /* 0x000fc40000000000 */
[----:B0-----:R-:W-:Y:S01]  /*a150*/  IMAD R4, R57, R5, RZ ;  /* 0x0000000539047224 */ /* 0x001fe200078e02ff */
[----:B------:R-:W-:Y:S01]  /*a160*/  BAR.SYNC.DEFER_BLOCKING 0x0 ;  /* 0x0000000000007b1d */ /* 0x000fe20000010000 */
[----:B------:R-:W-:Y:S01]  /*a170*/  ISETP.GE.AND P0, PT, R0, UR11, PT ;  /* 0x0000000b00007c0c */ /* 0x000fe2000bf06270 */
[----:B------:R-:W-:Y:S01]  /*a180*/  VIADD R3, R58, 0x1 ;  /* 0x000000013a037836 */ /* 0x000fe20000000000 */
[----:B------:R-:W-:Y:S01]  /*a190*/  ISETP.GE.AND P6, PT, R2, UR11, PT ;  /* 0x0000000b02007c0c */ /* 0x000fe2000bfc6270 */
[----:B------:R-:W-:Y:S01]  /*a1a0*/  VIADD R0, R58, 0x4 ;  /* 0x000000043a007836 */ /* 0x000fe20000000000 */
[----:B------:R-:W-:Y:S01]  /*a1b0*/  LEA R2, P3, R4, UR4, 0x1 ;  /* 0x0000000404027c11 */ /* 0x000fe2000f8608ff */
[C---:B-1----:R-:W-:Y:S01]  /*a1c0*/  IMAD R13, R58.reuse, UR8, RZ ;  /* 0x000000083a0d7c24 */ /* 0x042fe2000f8e02ff */
[----:B------:R-:W-:Y:S01]  /*a1d0*/  ISETP.GE.AND P4, PT, R3, UR11, PT ;  /* 0x0000000b03007c0c */ /* 0x000fe2000bf86270 */
[----:B-----5:R-:W-:Y:S01]  /*a1e0*/  VIADD R18, R58, 0x6 ;  /* 0x000000063a127836 */ /* 0x020fe20000000000 */
[----:B------:R-:W-:Y:S01]  /*a1f0*/  ISETP.GE.AND P1, PT, R0, UR11, PT ;  /* 0x0000000b00007c0c */ /* 0x000fe2000bf26270 */
[----:B------:R-:W-:Y:S01]  /*a200*/  IMAD R0, R5, 0x80, R4 ;  /* 0x0000008005007824 */ /* 0x000fe200078e0204 */
[----:B------:R-:W-:Y:S01]  /*a210*/  LEA.HI.X.SX32 R3, R4, UR5, 0x1, P3 ;  /* 0x0000000504037c11 */ /* 0x000fe200098f0eff */
[----:B------:R-:W-:Y:S01]  /*a220*/  VIADD R19, R13, UR8 ;  /* 0x000000080d137c36 */ /* 0x000fe20008000000 */
[----:B------:R-:W-:-:S02]  /*a230*/  ISETP.GE.AND P2, PT, R57, UR10, PT ;  /* 0x0000000a39007c0c */ /* 0x000fc4000bf46270 */
[----:B------:R-:W-:Y:S01]  /*a240*/  LEA R8, P3, R0, UR4, 0x1 ;  /* 0x0000000400087c11 */ /* 0x000fe2000f8608ff */
[--C-:B------:R-:W-:Y:S01]  /*a250*/  IMAD.WIDE R10, R13, 0x2, R2.reuse ;  /* 0x000000020d0a7825 */ /* 0x100fe200078e0202 */
[----:B------:R-:W-:Y:S02]  /*a260*/  ISETP.LT.AND P2, PT, R58, UR11, !P2 ;  /* 0x0000000b3a007c0c */ /* 0x000fe4000d741270 */
[----:B------:R-:W-:Y:S01]  /*a270*/  LEA.HI.X.SX32 R9, R0, UR5, 0x1, P3 ;  /* 0x0000000500097c11 */ /* 0x000fe200098f0eff */
[----:B------:R-:W-:Y:S01]  /*a280*/  IMAD.WIDE R14, R19, 0x2, R2 ;  /* 0x00000002130e7825 */ /* 0x000fe200078e0202 */
[----:B------:R-:W0:Y:S03]  /*a290*/  LDS.128 R4, [R25] ;  /* 0x0000000019047984 */ /* 0x000e260000000c00 */
[--C-:B------:R-:W-:Y:S01]  /*a2a0*/  IMAD.WIDE R12, R13, 0x2, R8.reuse ;  /* 0x000000020d0c7825 */ /* 0x100fe200078e0208 */
[----:B------:R-:W-:Y:S03]  /*a2b0*/  BAR.SYNC.DEFER_BLOCKING 0x0 ;  /* 0x0000000000007b1d */ /* 0x000fe60000010000 */
[----:B------:R-:W-:-:S04]  /*a2c0*/  IMAD.WIDE R16, R19, 0x2, R8 ;  /* 0x0000000213107825 */ /* 0x000fc800078e0208 */
[----:B------:R-:W-:Y:S02]  /*a2d0*/  VIADD R19, R19, UR8 ;  /* 0x0000000813137c36 */ /* 0x000fe40008000000 */
[----:B------:R-:W-:-:S05]  /*a2e0*/  VIADD R0, R58, 0x5 ;  /* 0x000000053a007836 */ /* 0x000fca0000000000 */
[----:B------:R-:W-:Y:S01]  /*a2f0*/  ISETP.GE.AND P3, PT, R0, UR11, PT ;  /* 0x0000000b00007c0c */ /* 0x000fe2000bf66270 */
[----:B------:R-:W-:Y:S01]  /*a300*/  VIADD R0, R58, 0x7 ;  /* 0x000000073a007836 */ /* 0x000fe20000000000 */
[----:B------:R4:W-:Y:S01]  /*a310*/  STSM.16.M88.4 [R24], R20 ;  /* 0x0000001418007844 */ /* 0x0009e20000000200 */
[----:B------:R-:W-:Y:S01]  /*a320*/  BAR.SYNC.DEFER_BLOCKING 0x0 ;  /* 0x0000000000007b1d */ /* 0x000fe20000010000 */
[----:B----4-:R-:W-:Y:S01]  /*a330*/  PRMT R20, R32, 0x7632, R20 ;  /* 0x0000763220147816 */ /* 0x010fe20000000014 */
[----:B------:R-:W-:Y:S01]  /*a340*/  VIADD R21, R19, UR8 ;  /* 0x0000000813157c36 */ /* 0x000fe20008000000 */
[----:B------:R-:W-:-:S03]  /*a350*/  PRMT R22, R31, 0x7632, R22 ;  /* 0x000076321f167816 */ /* 0x000fc60000000016 */
[----:B------:R1:W-:Y:S01]  /*a360*/  @P2 STG.E.U16 desc[UR6][R10.64], R28 ;  /* 0x0000001c0a002986 */ /* 0x0003e2000c101506 */
[C---:B---3--:R-:W-:Y:S02]  /*a370*/  ISETP.LT.AND P2, PT, R56.reuse, UR10, !P5 ;  /* 0x0000000a38007c0c */ /* 0x048fe4000ef41270 */
[----:B------:R-:W-:Y:S01]  /*a380*/  ISETP.LT.AND P5, PT, R57, UR10, !P4 ;  /* 0x0000000a39007c0c */ /* 0x000fe2000e7a1270 */
[----:B------:R-:W2:Y:S01]  /*a390*/  LDS.128 R24, [R25] ;  /* 0x0000000019187984 */ /* 0x000ea20000000c00 */
[----:B------:R-:W-:Y:S02]  /*a3a0*/  ISETP.LT.AND P4, PT, R56, UR10, !P4 ;  /* 0x0000000a38007c0c */ /* 0x000fe4000e781270 */
[----:B-1----:R-:W-:-:S07]  /*a3b0*/  PRMT R11, R28, 0x7632, R11 ;  /* 0x000076321c0b7816 */ /* 0x002fce000000000b */
[----:B------:R1:W-:Y:S01]  /*a3c0*/  @P2 STG.E.U16 desc[UR6][R12.64], R11 ;  /* 0x0000000b0c002986 */ /* 0x0003e2000c101506 */
[C---:B------:R-:W-:Y:S02]  /*a3d0*/  ISETP.LT.AND P2, PT, R57.reuse, UR10, !P6 ;  /* 0x0000000a39007c0c */ /* 0x040fe4000f741270 */
[----:B------:R-:W-:Y:S01]  /*a3e0*/  ISETP.LT.AND P6, PT, R56, UR10, !P6 ;  /* 0x0000000a38007c0c */ /* 0x000fe2000f7c1270 */
[----:B------:R-:W-:Y:S01]  /*a3f0*/  @P5 STG.E.U16 desc[UR6][R14.64], R32 ;  /* 0x000000200e005986 */ /* 0x000fe2000c101506 */
[----:B------:R-:W-:Y:S01]  /*a400*/  ISETP.GE.AND P5, PT, R18, UR11, PT ;  /* 0x0000000b12007c0c */ /* 0x000fe2000bfa6270 */
[----:B------:R-:W-:Y:S02]  /*a410*/  VIADD R18, R58, 0x8 ;  /* 0x000000083a127836 */ /* 0x000fe40000000000 */
[----:B------:R3:W-:Y:S01]  /*a420*/  @P4 STG.E.U16 desc[UR6][R16.64], R20 ;  /* 0x0000001410004986 */ /* 0x0007e2000c101506 */
[----:B------:R-:W-:Y:S02]  /*a430*/  ISETP.LT.AND P4, PT, R57, UR10, !P0 ;  /* 0x0000000a39007c0c */ /* 0x000fe4000c781270 */
[----:B------:R-:W-:Y:S01]  /*a440*/  ISETP.LT.AND P0, PT, R56, UR10, !P0 ;  /* 0x0000000a38007c0c */ /* 0x000fe2000c701270 */
[----:B-1----:R-:W-:-:S04]  /*a450*/  IMAD.WIDE R10, R19, 0x2, R2 ;  /* 0x00000002130a7825 */ /* 0x002fc800078e0202 */
[----:B------:R-:W-:Y:S01]  /*a460*/  IMAD.WIDE R12, R19, 0x2, R8 ;  /* 0x00000002130c7825 */ /* 0x000fe200078e0208 */
[----:B------:R1:W-:Y:S01]  /*a470*/  @P2 STG.E.U16 desc[UR6][R10.64], R29 ;  /* 0x0000001d0a002986 */ /* 0x0003e2000c101506 */
[----:B------:R-:W-:Y:S02]  /*a480*/  ISETP.GE.AND P2, PT, R0, UR11, PT ;  /* 0x0000000b00007c0c */ /* 0x000fe4000bf46270 */
[----:B---3--:R-:W-:Y:S01]  /*a490*/  PRMT R17, R29, 0x7632, R17 ;  /* 0x000076321d117816 */ /* 0x008fe20000000011 */
[----:B------:R-:W-:Y:S01]  /*a4a0*/  VIADD R19, R21, UR8 ;  /* 0x0000000815137c36 */ /* 0x000fe20008000000 */
[----:B------:R-:W-:Y:S01]  /*a4b0*/  PRMT R20, R33, 0x7632, R20 ;  /* 0x0000763221147816 */ /* 0x000fe20000000014 */
[----:B------:R-:W-:Y:S02]  /*a4c0*/  IMAD.WIDE R14, R21, 0x2, R2 ;  /* 0x00000002150e7825 */ /* 0x000fe400078e0202 */
[----:B------:R3:W-:Y:S01]  /*a4d0*/  @P6 STG.E.U16 desc[UR6][R12.64], R17 ;  /* 0x000000110c006986 */ /* 0x0007e2000c101506 */
[----:B------:R-:W-:Y:S01]  /*a4e0*/  ISETP.LT.AND P6, PT, R57, UR10, !P1 ;  /* 0x0000000a39007c0c */ /* 0x000fe2000cfc1270 */
[----:B------:R-:W-:Y:S01]  /*a4f0*/  VIADD R0, R58, 0x9 ;  /* 0x000000093a007836 */ /* 0x000fe20000000000 */
[----:B------:R-:W-:Y:S01]  /*a500*/  ISETP.LT.AND P1, PT, R56, UR10, !P1 ;  /* 0x0000000a38007c0c */ /* 0x000fe2000cf21270 */
[----:B-1----:R-:W-:Y:S01]  /*a510*/  IMAD.WIDE R10, R21, 0x2, R8 ;  /* 0x00000002150a7825 */ /* 0x002fe200078e0208 */
[----:B------:R-:W-:Y:S01]  /*a520*/  PRMT R21, R30, 0x7632, R21 ;  /* 0x000076321e157816 */ /* 0x000fe20000000015 */
[----:B------:R1:W-:Y:S01]  /*a530*/  @P4 STG.E.U16 desc[UR6][R14.64], R33 ;  /* 0x000000210e004986 */ /* 0x0003e2000c101506 */
[----:B------:R-:W-:Y:S01]  /*a540*/  ISETP.GE.AND P4, PT, R18, UR11, PT ;  /* 0x0000000b12007c0c */ /* 0x000fe2000bf86270 */
[----:B------:R-:W-:-:S02]  /*a550*/  VIADD R18, R58, 0xb ;  /* 0x0000000b3a127836 */ /* 0x000fc40000000000 */
[----:B------:R4:W-:Y:S01]  /*a560*/  @P0 STG.E.U16 desc[UR6][R10.64], R20 ;  /* 0x000000140a000986 */ /* 0x0009e2000c101506 */
[----:B------:R-:W-:Y:S01]  /*a570*/  ISETP.GE.AND P0, PT, R0, UR11, PT ;  /* 0x0000000b00007c0c */ /* 0x000fe2000bf06270 */
[----:B---3--:R-:W-:-:S04]  /*a580*/  IMAD.WIDE R16, R19, 0x2, R2 ;  /* 0x0000000213107825 */ /* 0x008fc800078e0202 */
[----:B------:R-:W-:Y:S01]  /*a590*/  IMAD.WIDE R12, R19, 0x2, R8 ;  /* 0x00000002130c7825 */ /* 0x000fe200078e0208 */
[----:B------:R-:W-:Y:S01]  /*a5a0*/  @P6 STG.E.U16 desc[UR6][R16.64], R30 ;  /* 0x0000001e10006986 */ /* 0x000fe2000c101506 */
[----:B------:R-:W-:Y:S02]  /*a5b0*/  ISETP.LT.AND P6, PT, R57, UR10, !P5 ;  /* 0x0000000a39007c0c */ /* 0x000fe4000efc1270 */
[----:B-1----:R-:W-:Y:S01]  /*a5c0*/  VIADD R15, R19, UR8 ;  /* 0x00000008130f7c36 */ /* 0x002fe20008000000 */
[----:B------:R1:W-:Y:S01]  /*a5d0*/  @P1 STG.E.U16 desc[UR6][R12.64], R21 ;  /* 0x000000150c001986 */ /* 0x0003e2000c101506 */
[----:B------:R-:W-:Y:S01]  /*a5e0*/  ISETP.LT.AND P1, PT, R57, UR10, !P3 ;  /* 0x0000000a39007c0c */ /* 0x000fe2000df21270 */
[----:B------:R-:W-:Y:S01]  /*a5f0*/  VIADD R0, R58, 0xa ;  /* 0x0000000a3a007836 */ /* 0x000fe20000000000 */
[C---:B------:R-:W-:Y:S01]  /*a600*/  ISETP.LT.AND P3, PT, R56.reuse, UR10, !P3 ;  /* 0x0000000a38007c0c */ /* 0x040fe2000df61270 */
[C---:B------:R-:W-:Y:S01]  /*a610*/  VIADD R19, R15.reuse, UR8 ;  /* 0x000000080f137c36 */ /* 0x040fe20008000000 */
[----:B------:R-:W-:Y:S01]  /*a620*/  ISETP.LT.AND P5, PT, R56, UR10, !P5 ;  /* 0x0000000a38007c0c */ /* 0x000fe2000efa1270 */
[----:B----4-:R-:W-:Y:S01]  /*a630*/  IMAD.WIDE R10, R15, 0x2, R2 ;  /* 0x000000020f0a7825 */ /* 0x010fe200078e0202 */
[----:B------:R-:W-:-:S03]  /*a640*/  PRMT R20, R34, 0x7632, R20 ;  /* 0x0000763222147816 */ /* 0x000fc60000000014 */
[----:B------:R-:W-:-:S04]  /*a650*/  IMAD.WIDE R14, R15, 0x2, R8 ;  /* 0x000000020f0e7825 */ /* 0x000fc800078e0208 */
[C---:B-1----:R-:W-:Y:S01]  /*a660*/  IMAD.WIDE R12, R19.reuse, 0x2, R2 ;  /* 0x00000002130c7825 */ /* 0x042fe200078e0202 */
[----:B------:R1:W-:Y:S01]  /*a670*/  @P1 STG.E.U16 desc[UR6][R10.64], R34 ;  /* 0x000000220a001986 */ /* 0x0003e2000c101506 */
[----:B------:R-:W-:Y:S02]  /*a680*/  ISETP.GE.AND P1, PT, R0, UR11, PT ;  /* 0x0000000b00007c0c */ /* 0x000fe4000bf26270 */
[C---:B------:R-:W-:Y:S01]  /*a690*/  IMAD.WIDE R16, R19.reuse, 0x2, R8 ;  /* 0x0000000213107825 */ /* 0x040fe200078e0208 */
[----:B------:R-:W-:Y:S01]  /*a6a0*/  @P3 STG.E.U16 desc[UR6][R14.64], R20 ;  /* 0x000000140e003986 */ /* 0x000fe2000c101506 */
[----:B------:R-:W-:Y:S02]  /*a6b0*/  ISETP.GE.AND P3, PT, R18, UR11, PT ;  /* 0x0000000b12007c0c */ /* 0x000fe4000bf66270 */
[----:B------:R-:W-:Y:S01]  /*a6c0*/  VIADD R19, R19, UR8 ;  /* 0x0000000813137c36 */ /* 0x000fe20008000000 */
[----:B------:R3:W-:Y:S01]  /*a6d0*/  @P6 STG.E.U16 desc[UR6][R12.64], R31 ;  /* 0x0000001f0c006986 */ /* 0x0007e2000c101506 */
[C---:B------:R-:W-:Y:S01]  /*a6e0*/  ISETP.LT.AND P6, PT, R57.reuse, UR10, !P4 ;  /* 0x0000000a39007c0c */ /* 0x040fe2000e7c1270 */
[----:B------:R-:W-:Y:S01]  /*a6f0*/  VIADD R0, R58, 0xc ;  /* 0x0000000c3a007836 */ /* 0x000fe20000000000 */
[C---:B------:R-:W-:Y:S01]  /*a700*/  ISETP.LT.AND P4, PT, R56.reuse, UR10, !P4 ;  /* 0x0000000a38007c0c */ /* 0x040fe2000e781270 */
[----:B------:R4:W-:Y:S01]  /*a710*/  @P5 STG.E.U16 desc[UR6][R16.64], R22 ;  /* 0x0000001610005986 */ /* 0x0009e2000c101506 */
[----:B------:R-:W-:Y:S01]  /*a720*/  ISETP.LT.AND P5, PT, R57, UR10, !P2 ;  /* 0x0000000a39007c0c */ /* 0x000fe2000d7a1270 */
[C---:B------:R-:W-:Y:S01]  /*a730*/  VIADD R21, R19.reuse, UR8 ;  /* 0x0000000813157c36 */ /* 0x040fe20008000000 */
[----:B------:R-:W-:Y:S01]  /*a740*/  ISETP.LT.AND P2, PT, R56, UR10, !P2 ;  /* 0x0000000a38007c0c */ /* 0x000fe2000d741270 */
[----:B-1----:R-:W-:-:S04]  /*a750*/  IMAD.WIDE R10, R19, 0x2, R2 ;  /* 0x00000002130a7825 */ /* 0x002fc800078e0202 */
[----:B---3--:R-:W-:Y:S01]  /*a760*/  IMAD.WIDE R12, R19, 0x2, R8 ;  /* 0x00000002130c7825 */ /* 0x008fe200078e0208 */
[----:B----4-:R-:W-:-:S03]  /*a770*/  PRMT R17, R35, 0x7632, R17 ;  /* 0x0000763223117816 */ /* 0x010fc60000000011 */
[----:B------:R-:W-:Y:S02]  /*a780*/  IMAD.WIDE R14, R21, 0x2, R2 ;  /* 0x00000002150e7825 */ /* 0x000fe400078e0202 */
[----:B------:R1:W-:Y:S01]  /*a790*/  @P5 STG.E.U16 desc[UR6][R10.64], R35 ;  /* 0x000000230a005986 */ /* 0x0003e2000c101506 */
[----:B------:R-:W-:Y:S01]  /*a7a0*/  ISETP.GE.AND P5, PT, R0, UR11, PT ;  /* 0x0000000b00007c0c */ /* 0x000fe2000bfa6270 */
[C---:B------:R-:W-:Y:S02]  /*a7b0*/  VIADD R18, R58.reuse, 0xd ;  /* 0x0000000d3a127836 */ /* 0x040fe40000000000 */
[----:B------:R3:W-:Y:S01]  /*a7c0*/  @P2 STG.E.U16 desc[UR6][R12.64], R17 ;  /* 0x000000110c002986 */ /* 0x0007e2000c101506 */
[C---:B------:R-:W-:Y:S01]  /*a7d0*/  ISETP.LT.AND P2, PT, R57.reuse, UR10, !P0 ;  /* 0x0000000a39007c0c */ /* 0x040fe2000c741270 */
[----:B------:R-:W-:Y:S01]  /*a7e0*/  VIADD R0, R58, 0xe ;  /* 0x0000000e3a007836 */ /* 0x000fe20000000000 */
[----:B------:R-:W-:Y:S01]  /*a7f0*/  ISETP.LT.AND P0, PT, R56, UR10, !P0 ;  /* 0x0000000a38007c0c */ /* 0x000fe2000c701270 */
[----:B0-----:R2:W-:Y:S01]  /*a800*/  @P6 STG.E.U16 desc[UR6][R14.64], R4 ;  /* 0x000000040e006986 */ /* 0x0015e2000c101506 */
[----:B------:R-:W-:-:S02]  /*a810*/  ISETP.LT.AND P6, PT, R57, UR10, !P1 ;  /* 0x0000000a39007c0c */ /* 0x000fc4000cfc1270 */
[----:B------:R-:W-:Y:S02]  /*a820*/  ISETP.LT.AND P1, PT, R56, UR10, !P1 ;  /* 0x0000000a38007c0c */ /* 0x000fe4000cf21270 */
[----:B-1----:R-:W-:Y:S01]  /*a830*/  PRMT R11, R4, 0x7632, R11 ;  /* 0x00007632040b7816 */ /* 0x002fe2000000000b */
[----:B---3--:R-:W-:-:S04]  /*a840*/  IMAD.WIDE R16, R21, 0x2, R8 ;  /* 0x0000000215107825 */ /* 0x008fc800078e0208 */
[----:B------:R-:W-:Y:S01]  /*a850*/  VIADD R21, R21, UR8 ;  /* 0x0000000815157c36 */ /* 0x000fe20008000000 */
[----:B------:R0:W-:Y:S01]  /*a860*/  @P4 STG.E.U16 desc[UR6][R16.64], R11 ;  /* 0x0000000b10004986 */ /* 0x0001e2000c101506 */
[----:B--2---:R-:W-:Y:S02]  /*a870*/  PRMT R4, R24, 0x7632, R4 ;  /* 0x0000763218047816 */ /* 0x004fe40000000004 */
[C---:B------:R-:W-:Y:S01]  /*a880*/  VIADD R19, R21.reuse, UR8 ;  /* 0x0000000815137c36 */ /* 0x040fe20008000000 */
[----:B------:R-:W-:Y:S01]  /*a890*/  ISETP.GE.AND P4, PT, R18, UR11, PT ;  /* 0x0000000b12007c0c */ /* 0x000fe2000bf86270 */
[----:B------:R-:W-:Y:S01]  /*a8a0*/  IMAD.WIDE R12, R21, 0x2, R8 ;  /* 0x00000002150c7825 */ /* 0x000fe200078e0208 */
[----:B------:R-:W-:-:S03]  /*a8b0*/  PRMT R18, R25, 0x7632, R18 ;  /* 0x0000763219127816 */ /* 0x000fc60000000012 */
[----:B------:R-:W-:Y:S01]  /*a8c0*/  IMAD.WIDE R14, R19, 0x2, R2 ;  /* 0x00000002130e7825 */ /* 0x000fe200078e0202 */
[----:B0-----:R-:W-:-:S03]  /*a8d0*/  PRMT R16, R5, 0x7632, R16 ;  /* 0x0000763205107816 */ /* 0x001fc60000000010 */
[----:B------:R-:W-:-:S04]  /*a8e0*/  IMAD.WIDE R10, R21, 0x2, R2 ;  /* 0x00000002150a7825 */ /* 0x000fc800078e0202 */
[----:B------:R-:W-:Y:S01]  /*a8f0*/  VIADD R17, R19, UR8 ;  /* 0x0000000813117c36 */ /* 0x000fe20008000000 */
[----:B------:R0:W-:Y:S01]  /*a900*/  @P2 STG.E.U16 desc[UR6][R10.64], R24 ;  /* 0x000000180a002986 */ /* 0x0001e2000c101506 */
[----:B------:R-:W-:Y:S01]  /*a910*/  ISETP.GE.AND P2, PT, R0, UR11, PT ;  /* 0x0000000b00007c0c */ /* 0x000fe2000bf46270 */
[----:B------:R-:W-:Y:S02]  /*a920*/  VIADD R0, R58, 0xf ;  /* 0x0000000f3a007836 */ /* 0x000fe40000000000 */
[----:B------:R1:W-:Y:S01]  /*a930*/  @P0 STG.E.U16 desc[UR6][R12.64], R4 ;  /* 0x000000040c000986 */ /* 0x0003e2000c101506 */
[----:B------:R-:W-:Y:S01]  /*a940*/  ISETP.LT.AND P0, PT, R57, UR10, !P3 ;  /* 0x0000000a39007c0c */ /* 0x000fe2000df01270 */
[----:B------:R-:W-:Y:S01]  /*a950*/  VIADD R21, R17, UR8 ;  /* 0x0000000811157c36 */ /* 0x000fe20008000000 */
[----:B------:R-:W-:Y:S01]  /*a960*/  ISETP.LT.AND P3, PT, R56, UR10, !P3 ;  /* 0x0000000a38007c0c */ /* 0x000fe2000df61270 */
[----:B------:R2:W-:Y:S01]  /*a970*/  @P6 STG.E.U16 desc[UR6][R14.64], R5 ;  /* 0x000000050e006986 */ /* 0x0005e2000c101506 */
[----:B------:R-:W-:-:S02]  /*a980*/  ISETP.LT.AND P6, PT, R57, UR10, !P5 ;  /* 0x0000000a39007c0c */ /* 0x000fc4000efc1270 */
[----:B------:R-:W-:Y:S01]  /*a990*/  ISETP.LT.AND P5, PT, R56, UR10, !P5 ;  /* 0x0000000a38007c0c */ /* 0x000fe2000efa1270 */
[----:B0-----:R-:W-:-:S04]  /*a9a0*/  IMAD.WIDE R10, R19, 0x2, R8 ;  /* 0x00000002130a7825 */ /* 0x001fc800078e0208 */
[C---:B-1----:R-:W-:Y:S01]  /*a9b0*/  IMAD.WIDE R12, R17.reuse, 0x2, R2 ;  /* 0x00000002110c7825 */ /* 0x042fe200078e0202 */
[----:B------:R0:W-:Y:S01]  /*a9c0*/  @P1 STG.E.U16 desc[UR6][R10.64], R16 ;  /* 0x000000100a001986 */ /* 0x0001e2000c101506 */
[----:B------:R-:W-:Y:S02]  /*a9d0*/  ISETP.GE.AND P1, PT, R0, UR11, PT ;  /* 0x0000000b00007c0c */ /* 0x000fe4000bf26270 */
[----:B--2---:R-:W-:Y:S01]  /*a9e0*/  IMAD.WIDE R4, R17, 0x2, R8 ;  /* 0x0000000211047825 */ /* 0x004fe200078e0208 */
[----:B------:R-:W-:Y:S01]  /*a9f0*/  @P0 STG.E.U16 desc[UR6][R12.64], R25 ;  /* 0x000000190c000986 */ /* 0x000fe2000c101506 */
[----:B------:R-:W-:Y:S02]  /*aa00*/  ISETP.LT.AND P0, PT, R57, UR10, !P1 ;  /* 0x0000000a39007c0c */ /* 0x000fe4000cf01270 */
[----:B------:R-:W-:Y:S01]  /*aa10*/  IMAD.WIDE R14, R21, 0x2, R2 ;  /* 0x00000002150e7825 */ /* 0x000fe200078e0202 */
[----:B------:R1:W-:Y:S01]  /*aa20*/  @P3 STG.E.U16 desc[UR6][R4.64], R18 ;  /* 0x0000001204003986 */ /* 0x0003e2000c101506 */
[----:B------:R-:W-:-:S02]  /*aa30*/  ISETP.LT.AND P3, PT, R57, UR10, !P2 ;  /* 0x0000000a39007c0c */ /* 0x000fc4000d761270 */
[----:B------:R-:W-:Y:S01]  /*aa40*/  VIADD R17, R21, UR8 ;  /* 0x0000000815117c36 */ /* 0x000fe20008000000 */
[----:B------:R2:W-:Y:S01]  /*aa50*/  @P6 STG.E.U16 desc[UR6][R14.64], R6 ;  /* 0x000000060e006986 */ /* 0x0005e2000c101506 */
[----:B------:R-:W-:Y:S02]  /*aa60*/  ISETP.LT.AND P6, PT, R57, UR10, !P4 ;  /* 0x0000000a39007c0c */ /* 0x000fe4000e7c1270 */
[C---:B------:R-:W-:Y:S01]  /*aa70*/  ISETP.LT.AND P4, PT, R56.reuse, UR10, !P4 ;  /* 0x0000000a38007c0c */ /* 0x040fe2000e781270 */
[C---:B------:R-:W-:Y:S01]  /*aa80*/  VIADD R19, R17.reuse, UR8 ;  /* 0x0000000811137c36 */ /* 0x040fe20008000000 */
[C---:B------:R-:W-:Y:S01]  /*aa90*/  ISETP.LT.AND P2, PT, R56.reuse, UR10, !P2 ;  /* 0x0000000a38007c0c */ /* 0x040fe2000d741270 */
[----:B0-----:R-:W-:Y:S01]  /*aaa0*/  IMAD.WIDE R10, R17, 0x2, R2 ;  /* 0x00000002110a7825 */ /* 0x001fe200078e0202 */
[----:B------:R-:W-:Y:S02]  /*aab0*/  ISETP.LT.AND P1, PT, R56, UR10, !P1 ;  /* 0x0000000a38007c0c */ /* 0x000fe4000cf21270 */
[----:B------:R-:W-:Y:S01]  /*aac0*/  PRMT R0, R6, 0x7632, R0 ;  /* 0x0000763206007816 */ /* 0x000fe20000000000 */
[----:B-1----:R-:W-:Y:S01]  /*aad0*/  IMAD.WIDE R4, R21, 0x2, R8 ;  /* 0x0000000215047825 */ /* 0x002fe200078e0208 */
[----:B------:R-:W-:-:S02]  /*aae0*/  PRMT R18, R7, 0x7632, R18 ;  /* 0x0000763207127816 */ /* 0x000fc40000000012 */
[----:B--2---:R-:W-:Y:S01]  /*aaf0*/  PRMT R6, R26, 0x7632, R6 ;  /* 0x000076321a067816 */ /* 0x004fe20000000006 */
[----:B------:R-:W-:Y:S01]  /*ab00*/  VIADD R21, R19, UR8 ;  /* 0x0000000813157c36 */ /* 0x000fe20008000000 */
[----:B------:R0:W-:Y:S01]  /*ab10*/  @P5 STG.E.U16 desc[UR6][R4.64], R0 ;  /* 0x0000000004005986 */ /* 0x0001e2000c101506 */
[----:B------:R-:W-:-:S03]  /*ab20*/  IMAD.WIDE R12, R17, 0x2, R8 ;  /* 0x00000002110c7825 */ /* 0x000fc600078e0208 */
        /* <DEDUP_REMOVED lines=9> */
[----:B------:R-:W-:Y:S05]  /*abc0*/  @!P1 EXIT ;  /* 0x000000000000994d */ /* 0x000fea0003800000 */
[----:B0-----:R-:W-:-:S05]  /*abd0*/  PRMT R4, R27, 0x7632, R4 ;  /* 0x000076321b047816 */ /* 0x001fca0000000004 */
[----:B------:R-:W-:Y:S01]  /*abe0*/  STG.E.U16 desc[UR6][R8.64], R4 ;  /* 0x0000000408007986 */ /* 0x000fe2000c101506 */
[----:B------:R-:W-:Y:S05]  /*abf0*/  EXIT ;  /* 0x000000000000794d */ /* 0x000fea0003800000 */
.L_x_2:
[----:B------:R-:W-:-:S00]  /*ac00*/  BRA `(.L_x_2) ;  /* 0xfffffffc00fc7947 */ /* 0x000fc0000383ffff */
[----:B------:R-:W-:-:S00]  /*ac10*/  NOP ;  /* 0x0000000000007918 */ /* 0x000fc00000000000 */
        /* <DEDUP_REMOVED lines=14> */
.L_x_3:


//--------------------- .nv.shared.matmul_kernel  --------------------------
	.section	.nv.shared.matmul_kernel,"aw",@nobits
	.sectionflags	@""
	.align	16
	.zero		1024


//--------------------- .nv.shared.reserved.0     --------------------------
	.section	.nv.shared.reserved.0,"aw",@nobits
	.weak		__nv_reservedSMEM_offset_0_alias
	.size		__nv_reservedSMEM_offset_0_alias, 0, 0
	.other		__nv_reservedSMEM_offset_0_alias,@"STO_CUDA_RESERVED_SHARED STV_DEFAULT"
__nv_reservedSMEM_offset_0_alias:
	.zero		0


//--------------------- .nv.constant0.matmul_kernel --------------------------
	.section	.nv.constant0.matmul_kernel,"a",@progbits
	.sectionflags	@""
	.align	4
.nv.constant0.matmul_kernel:
	.zero		608


//--------------------- SYMBOLS --------------------------

	.type		.nv.reservedSmem.offset0,@object
	.size		.nv.reservedSmem.offset0,0x4
